//
// Generated by NVIDIA NVVM Compiler
//
// Compiler Build ID: CL-36424714
// Cuda compilation tools, release 13.0, V13.0.88
// Based on NVVM 20.0.0
//

.version 9.0
.target sm_100
.address_size 64

	// .globl	_Z19game_of_life_kernelPKmPmi

.visible .entry _Z19game_of_life_kernelPKmPmi(
	.param .u64 .ptr .align 1 _Z19game_of_life_kernelPKmPmi_param_0,
	.param .u64 .ptr .align 1 _Z19game_of_life_kernelPKmPmi_param_1,
	.param .u32 _Z19game_of_life_kernelPKmPmi_param_2
)
{
	.reg .pred 	%p<333>;
	.reg .b32 	%r<1746>;
	.reg .b64 	%rd<762>;

	ld.param.u64 	%rd207, [_Z19game_of_life_kernelPKmPmi_param_0];
	ld.param.u64 	%rd206, [_Z19game_of_life_kernelPKmPmi_param_1];
	ld.param.u32 	%r400, [_Z19game_of_life_kernelPKmPmi_param_2];
	cvta.to.global.u64 	%rd1, %rd207;
	shr.s32 	%r1, %r400, 6;
	mov.u32 	%r401, %ctaid.x;
	mov.u32 	%r402, %ntid.x;
	mov.u32 	%r403, %tid.x;
	mad.lo.s32 	%r2, %r401, %r402, %r403;
	mov.u32 	%r404, %ctaid.y;
	mov.u32 	%r405, %ntid.y;
	mov.u32 	%r406, %tid.y;
	mad.lo.s32 	%r3, %r404, %r405, %r406;
	setp.ge.s32 	%p1, %r3, %r400;
	setp.ge.s32 	%p2, %r2, %r1;
	or.pred  	%p3, %p1, %p2;
	@%p3 bra 	$L__BB0_400;
	mul.lo.s32 	%r4, %r1, %r3;
	add.s32 	%r5, %r4, %r2;
	mul.wide.s32 	%rd208, %r5, 8;
	add.s64 	%rd2, %rd1, %rd208;
	ld.global.nc.u64 	%rd3, [%rd2];
	setp.lt.s32 	%p4, %r2, 1;
	mov.b32 	%r1614, 0;
	@%p4 bra 	$L__BB0_3;
	ld.global.nc.u64 	%rd209, [%rd2+-8];
	shr.u64 	%rd210, %rd209, 63;
	cvt.u32.u64 	%r1614, %rd210;
$L__BB0_3:
	add.s32 	%r8, %r1, -1;
	setp.ge.s32 	%p5, %r2, %r8;
	mov.b32 	%r1615, 0;
	@%p5 bra 	$L__BB0_5;
	ld.global.nc.u32 	%r409, [%rd2+8];
	and.b32  	%r1615, %r409, 1;
$L__BB0_5:
	setp.eq.s32 	%p6, %r3, 0;
	mov.b32 	%r1616, 0;
	mov.b64 	%rd693, 0;
	mov.u64 	%rd694, %rd693;
	@%p6 bra 	$L__BB0_10;
	setp.lt.s32 	%p7, %r2, 1;
	sub.s32 	%r411, %r4, %r1;
	add.s32 	%r412, %r411, %r2;
	mul.wide.s32 	%rd213, %r412, 8;
	add.s64 	%rd4, %rd1, %rd213;
	ld.global.nc.u64 	%rd693, [%rd4];
	mov.b64 	%rd694, 0;
	@%p7 bra 	$L__BB0_8;
	ld.global.nc.u64 	%rd694, [%rd4+-8];
$L__BB0_8:
	setp.ge.s32 	%p8, %r2, %r8;
	@%p8 bra 	$L__BB0_10;
	ld.global.nc.u32 	%r414, [%rd4+8];
	and.b32  	%r1616, %r414, 1;
$L__BB0_10:
	add.s32 	%r13, %r400, -1;
	setp.ge.u32 	%p9, %r3, %r13;
	mov.b32 	%r1617, 0;
	mov.b64 	%rd696, 0;
	mov.u64 	%rd697, %rd696;
	@%p9 bra 	$L__BB0_15;
	setp.lt.s32 	%p10, %r2, 1;
	mul.wide.s32 	%rd216, %r1, 8;
	add.s64 	%rd10, %rd2, %rd216;
	ld.global.nc.u64 	%rd696, [%rd10];
	mov.b64 	%rd697, 0;
	@%p10 bra 	$L__BB0_13;
	ld.global.nc.u64 	%rd697, [%rd10+-8];
$L__BB0_13:
	setp.ge.s32 	%p11, %r2, %r8;
	@%p11 bra 	$L__BB0_15;
	ld.global.nc.u32 	%r417, [%rd10+8];
	and.b32  	%r1617, %r417, 1;
$L__BB0_15:
	setp.eq.s32 	%p12, %r3, 0;
	shr.u64 	%rd217, %rd697, 63;
	cvt.u32.u64 	%r16, %rd217;
	mov.b32 	%r1618, 0;
	@%p12 bra 	$L__BB0_17;
	shr.u64 	%rd218, %rd694, 63;
	cvt.u32.u64 	%r419, %rd218;
	cvt.u32.u64 	%r420, %rd693;
	and.b32  	%r421, %r420, 1;
	add.s32 	%r422, %r421, %r419;
	shr.u32 	%r423, %r420, 1;
	and.b32  	%r424, %r423, 1;
	add.s32 	%r1618, %r422, %r424;
$L__BB0_17:
	setp.ge.u32 	%p13, %r3, %r13;
	cvt.u32.u64 	%r19, %rd3;
	shr.u32 	%r425, %r19, 1;
	and.b32  	%r20, %r425, 1;
	add.s32 	%r426, %r20, %r1614;
	add.s32 	%r1619, %r426, %r1618;
	@%p13 bra 	$L__BB0_19;
	cvt.u32.u64 	%r427, %rd696;
	and.b32  	%r428, %r427, 1;
	add.s32 	%r429, %r428, %r16;
	add.s32 	%r430, %r429, %r1619;
	shr.u32 	%r431, %r427, 1;
	and.b32  	%r432, %r431, 1;
	add.s32 	%r1619, %r430, %r432;
$L__BB0_19:
	setp.eq.s32 	%p14, %r1619, 3;
	mov.b64 	%rd698, 1;
	@%p14 bra 	$L__BB0_21;
	and.b64  	%rd220, %rd3, 1;
	setp.eq.b64 	%p15, %rd220, 1;
	setp.eq.s32 	%p16, %r1619, 2;
	and.pred  	%p17, %p15, %p16;
	selp.u64 	%rd698, 1, 0, %p17;
$L__BB0_21:
	setp.eq.s32 	%p18, %r3, 0;
	mov.b32 	%r1620, 0;
	@%p18 bra 	$L__BB0_23;
	cvt.u32.u64 	%r434, %rd693;
	and.b32  	%r435, %r434, 1;
	shr.u32 	%r436, %r434, 1;
	and.b32  	%r437, %r436, 1;
	add.s32 	%r438, %r435, %r437;
	shr.u32 	%r439, %r434, 2;
	and.b32  	%r440, %r439, 1;
	add.s32 	%r1620, %r438, %r440;
$L__BB0_23:
	setp.ge.u32 	%p19, %r3, %r13;
	and.b32  	%r441, %r19, 1;
	shr.u32 	%r442, %r19, 2;
	and.b32  	%r26, %r442, 1;
	add.s32 	%r443, %r26, %r441;
	add.s32 	%r1621, %r443, %r1620;
	@%p19 bra 	$L__BB0_25;
	cvt.u32.u64 	%r444, %rd696;
	and.b32  	%r445, %r444, 1;
	shr.u32 	%r446, %r444, 1;
	and.b32  	%r447, %r446, 1;
	add.s32 	%r448, %r445, %r447;
	add.s32 	%r449, %r448, %r1621;
	shr.u32 	%r450, %r444, 2;
	and.b32  	%r451, %r450, 1;
	add.s32 	%r1621, %r449, %r451;
$L__BB0_25:
	setp.eq.s32 	%p20, %r1621, 3;
	mov.b64 	%rd699, 2;
	@%p20 bra 	$L__BB0_27;
	shr.u64 	%rd222, %rd3, 1;
	and.b64  	%rd223, %rd222, 1;
	setp.eq.b64 	%p21, %rd223, 1;
	setp.eq.s32 	%p22, %r1621, 2;
	selp.b64 	%rd224, 2, 0, %p22;
	selp.b64 	%rd699, %rd224, 0, %p21;
$L__BB0_27:
	setp.eq.s32 	%p23, %r3, 0;
	or.b64  	%rd20, %rd699, %rd698;
	mov.b32 	%r1622, 0;
	@%p23 bra 	$L__BB0_29;
	cvt.u32.u64 	%r453, %rd693;
	shr.u32 	%r454, %r453, 1;
	and.b32  	%r455, %r454, 1;
	shr.u32 	%r456, %r453, 2;
	and.b32  	%r457, %r456, 1;
	add.s32 	%r458, %r455, %r457;
	shr.u32 	%r459, %r453, 3;
	and.b32  	%r460, %r459, 1;
	add.s32 	%r1622, %r458, %r460;
$L__BB0_29:
	setp.ge.u32 	%p24, %r3, %r13;
	shr.u32 	%r461, %r19, 3;
	and.b32  	%r32, %r461, 1;
	add.s32 	%r462, %r32, %r20;
	add.s32 	%r1623, %r462, %r1622;
	@%p24 bra 	$L__BB0_31;
	cvt.u32.u64 	%r463, %rd696;
	shr.u32 	%r464, %r463, 1;
	and.b32  	%r465, %r464, 1;
	shr.u32 	%r466, %r463, 2;
	and.b32  	%r467, %r466, 1;
	add.s32 	%r468, %r465, %r467;
	add.s32 	%r469, %r468, %r1623;
	shr.u32 	%r470, %r463, 3;
	and.b32  	%r471, %r470, 1;
	add.s32 	%r1623, %r469, %r471;
$L__BB0_31:
	setp.eq.s32 	%p25, %r1623, 3;
	mov.b64 	%rd700, 4;
	@%p25 bra 	$L__BB0_33;
	shr.u64 	%rd226, %rd3, 2;
	and.b64  	%rd227, %rd226, 1;
	setp.eq.b64 	%p26, %rd227, 1;
	setp.eq.s32 	%p27, %r1623, 2;
	selp.b64 	%rd228, 4, 0, %p27;
	selp.b64 	%rd700, %rd228, 0, %p26;
$L__BB0_33:
	setp.eq.s32 	%p28, %r3, 0;
	or.b64  	%rd23, %rd700, %rd20;
	mov.b32 	%r1624, 0;
	@%p28 bra 	$L__BB0_35;
	cvt.u32.u64 	%r473, %rd693;
	shr.u32 	%r474, %r473, 2;
	and.b32  	%r475, %r474, 1;
	shr.u32 	%r476, %r473, 3;
	and.b32  	%r477, %r476, 1;
	add.s32 	%r478, %r475, %r477;
	shr.u32 	%r479, %r473, 4;
	and.b32  	%r480, %r479, 1;
	add.s32 	%r1624, %r478, %r480;
$L__BB0_35:
	setp.ge.u32 	%p29, %r3, %r13;
	shr.u32 	%r481, %r19, 4;
	and.b32  	%r38, %r481, 1;
	add.s32 	%r482, %r38, %r26;
	add.s32 	%r1625, %r482, %r1624;
	@%p29 bra 	$L__BB0_37;
	cvt.u32.u64 	%r483, %rd696;
	shr.u32 	%r484, %r483, 2;
	and.b32  	%r485, %r484, 1;
	shr.u32 	%r486, %r483, 3;
	and.b32  	%r487, %r486, 1;
	add.s32 	%r488, %r485, %r487;
	add.s32 	%r489, %r488, %r1625;
	shr.u32 	%r490, %r483, 4;
	and.b32  	%r491, %r490, 1;
	add.s32 	%r1625, %r489, %r491;
$L__BB0_37:
	setp.eq.s32 	%p30, %r1625, 3;
	mov.b64 	%rd701, 8;
	@%p30 bra 	$L__BB0_39;
	shr.u64 	%rd230, %rd3, 3;
	and.b64  	%rd231, %rd230, 1;
	setp.eq.b64 	%p31, %rd231, 1;
	setp.eq.s32 	%p32, %r1625, 2;
	selp.b64 	%rd232, 8, 0, %p32;
	selp.b64 	%rd701, %rd232, 0, %p31;
$L__BB0_39:
	setp.eq.s32 	%p33, %r3, 0;
	or.b64  	%rd26, %rd701, %rd23;
	mov.b32 	%r1626, 0;
	@%p33 bra 	$L__BB0_41;
	cvt.u32.u64 	%r493, %rd693;
	shr.u32 	%r494, %r493, 3;
	and.b32  	%r495, %r494, 1;
	shr.u32 	%r496, %r493, 4;
	and.b32  	%r497, %r496, 1;
	add.s32 	%r498, %r495, %r497;
	shr.u32 	%r499, %r493, 5;
	and.b32  	%r500, %r499, 1;
	add.s32 	%r1626, %r498, %r500;
$L__BB0_41:
	setp.ge.u32 	%p34, %r3, %r13;
	shr.u32 	%r501, %r19, 5;
	and.b32  	%r44, %r501, 1;
	add.s32 	%r502, %r44, %r32;
	add.s32 	%r1627, %r502, %r1626;
	@%p34 bra 	$L__BB0_43;
	cvt.u32.u64 	%r503, %rd696;
	shr.u32 	%r504, %r503, 3;
	and.b32  	%r505, %r504, 1;
	shr.u32 	%r506, %r503, 4;
	and.b32  	%r507, %r506, 1;
	add.s32 	%r508, %r505, %r507;
	add.s32 	%r509, %r508, %r1627;
	shr.u32 	%r510, %r503, 5;
	and.b32  	%r511, %r510, 1;
	add.s32 	%r1627, %r509, %r511;
$L__BB0_43:
	setp.eq.s32 	%p35, %r1627, 3;
	mov.b64 	%rd702, 16;
	@%p35 bra 	$L__BB0_45;
	shr.u64 	%rd234, %rd3, 4;
	and.b64  	%rd235, %rd234, 1;
	setp.eq.b64 	%p36, %rd235, 1;
	setp.eq.s32 	%p37, %r1627, 2;
	selp.b64 	%rd236, 16, 0, %p37;
	selp.b64 	%rd702, %rd236, 0, %p36;
$L__BB0_45:
	setp.eq.s32 	%p38, %r3, 0;
	or.b64  	%rd29, %rd702, %rd26;
	mov.b32 	%r1628, 0;
	@%p38 bra 	$L__BB0_47;
	cvt.u32.u64 	%r513, %rd693;
	shr.u32 	%r514, %r513, 4;
	and.b32  	%r515, %r514, 1;
	shr.u32 	%r516, %r513, 5;
	and.b32  	%r517, %r516, 1;
	add.s32 	%r518, %r515, %r517;
	shr.u32 	%r519, %r513, 6;
	and.b32  	%r520, %r519, 1;
	add.s32 	%r1628, %r518, %r520;
$L__BB0_47:
	setp.ge.u32 	%p39, %r3, %r13;
	shr.u32 	%r521, %r19, 6;
	and.b32  	%r50, %r521, 1;
	add.s32 	%r522, %r50, %r38;
	add.s32 	%r1629, %r522, %r1628;
	@%p39 bra 	$L__BB0_49;
	cvt.u32.u64 	%r523, %rd696;
	shr.u32 	%r524, %r523, 4;
	and.b32  	%r525, %r524, 1;
	shr.u32 	%r526, %r523, 5;
	and.b32  	%r527, %r526, 1;
	add.s32 	%r528, %r525, %r527;
	add.s32 	%r529, %r528, %r1629;
	shr.u32 	%r530, %r523, 6;
	and.b32  	%r531, %r530, 1;
	add.s32 	%r1629, %r529, %r531;
$L__BB0_49:
	setp.eq.s32 	%p40, %r1629, 3;
	mov.b64 	%rd703, 32;
	@%p40 bra 	$L__BB0_51;
	shr.u64 	%rd238, %rd3, 5;
	and.b64  	%rd239, %rd238, 1;
	setp.eq.b64 	%p41, %rd239, 1;
	setp.eq.s32 	%p42, %r1629, 2;
	selp.b64 	%rd240, 32, 0, %p42;
	selp.b64 	%rd703, %rd240, 0, %p41;
$L__BB0_51:
	setp.eq.s32 	%p43, %r3, 0;
	or.b64  	%rd32, %rd703, %rd29;
	mov.b32 	%r1630, 0;
	@%p43 bra 	$L__BB0_53;
	cvt.u32.u64 	%r533, %rd693;
	shr.u32 	%r534, %r533, 5;
	and.b32  	%r535, %r534, 1;
	shr.u32 	%r536, %r533, 6;
	and.b32  	%r537, %r536, 1;
	add.s32 	%r538, %r535, %r537;
	shr.u32 	%r539, %r533, 7;
	and.b32  	%r540, %r539, 1;
	add.s32 	%r1630, %r538, %r540;
$L__BB0_53:
	setp.ge.u32 	%p44, %r3, %r13;
	shr.u32 	%r541, %r19, 7;
	and.b32  	%r56, %r541, 1;
	add.s32 	%r542, %r56, %r44;
	add.s32 	%r1631, %r542, %r1630;
	@%p44 bra 	$L__BB0_55;
	cvt.u32.u64 	%r543, %rd696;
	shr.u32 	%r544, %r543, 5;
	and.b32  	%r545, %r544, 1;
	shr.u32 	%r546, %r543, 6;
	and.b32  	%r547, %r546, 1;
	add.s32 	%r548, %r545, %r547;
	add.s32 	%r549, %r548, %r1631;
	shr.u32 	%r550, %r543, 7;
	and.b32  	%r551, %r550, 1;
	add.s32 	%r1631, %r549, %r551;
$L__BB0_55:
	setp.eq.s32 	%p45, %r1631, 3;
	mov.b64 	%rd704, 64;
	@%p45 bra 	$L__BB0_57;
	shr.u64 	%rd242, %rd3, 6;
	and.b64  	%rd243, %rd242, 1;
	setp.eq.b64 	%p46, %rd243, 1;
	setp.eq.s32 	%p47, %r1631, 2;
	selp.b64 	%rd244, 64, 0, %p47;
	selp.b64 	%rd704, %rd244, 0, %p46;
$L__BB0_57:
	setp.eq.s32 	%p48, %r3, 0;
	or.b64  	%rd35, %rd704, %rd32;
	mov.b32 	%r1632, 0;
	@%p48 bra 	$L__BB0_59;
	cvt.u32.u64 	%r553, %rd693;
	shr.u32 	%r554, %r553, 6;
	and.b32  	%r555, %r554, 1;
	shr.u32 	%r556, %r553, 7;
	and.b32  	%r557, %r556, 1;
	add.s32 	%r558, %r555, %r557;
	shr.u32 	%r559, %r553, 8;
	and.b32  	%r560, %r559, 1;
	add.s32 	%r1632, %r558, %r560;
$L__BB0_59:
	setp.ge.u32 	%p49, %r3, %r13;
	shr.u32 	%r561, %r19, 8;
	and.b32  	%r62, %r561, 1;
	add.s32 	%r562, %r62, %r50;
	add.s32 	%r1633, %r562, %r1632;
	@%p49 bra 	$L__BB0_61;
	cvt.u32.u64 	%r563, %rd696;
	shr.u32 	%r564, %r563, 6;
	and.b32  	%r565, %r564, 1;
	shr.u32 	%r566, %r563, 7;
	and.b32  	%r567, %r566, 1;
	add.s32 	%r568, %r565, %r567;
	add.s32 	%r569, %r568, %r1633;
	shr.u32 	%r570, %r563, 8;
	and.b32  	%r571, %r570, 1;
	add.s32 	%r1633, %r569, %r571;
$L__BB0_61:
	setp.eq.s32 	%p50, %r1633, 3;
	mov.b64 	%rd705, 128;
	@%p50 bra 	$L__BB0_63;
	shr.u64 	%rd246, %rd3, 7;
	and.b64  	%rd247, %rd246, 1;
	setp.eq.b64 	%p51, %rd247, 1;
	setp.eq.s32 	%p52, %r1633, 2;
	selp.b64 	%rd248, 128, 0, %p52;
	selp.b64 	%rd705, %rd248, 0, %p51;
$L__BB0_63:
	setp.eq.s32 	%p53, %r3, 0;
	or.b64  	%rd38, %rd705, %rd35;
	mov.b32 	%r1634, 0;
	@%p53 bra 	$L__BB0_65;
	cvt.u32.u64 	%r573, %rd693;
	shr.u32 	%r574, %r573, 7;
	and.b32  	%r575, %r574, 1;
	shr.u32 	%r576, %r573, 8;
	and.b32  	%r577, %r576, 1;
	add.s32 	%r578, %r575, %r577;
	shr.u32 	%r579, %r573, 9;
	and.b32  	%r580, %r579, 1;
	add.s32 	%r1634, %r578, %r580;
$L__BB0_65:
	setp.ge.u32 	%p54, %r3, %r13;
	shr.u32 	%r581, %r19, 9;
	and.b32  	%r68, %r581, 1;
	add.s32 	%r582, %r68, %r56;
	add.s32 	%r1635, %r582, %r1634;
	@%p54 bra 	$L__BB0_67;
	cvt.u32.u64 	%r583, %rd696;
	shr.u32 	%r584, %r583, 7;
	and.b32  	%r585, %r584, 1;
	shr.u32 	%r586, %r583, 8;
	and.b32  	%r587, %r586, 1;
	add.s32 	%r588, %r585, %r587;
	add.s32 	%r589, %r588, %r1635;
	shr.u32 	%r590, %r583, 9;
	and.b32  	%r591, %r590, 1;
	add.s32 	%r1635, %r589, %r591;
$L__BB0_67:
	setp.eq.s32 	%p55, %r1635, 3;
	mov.b64 	%rd706, 256;
	@%p55 bra 	$L__BB0_69;
	shr.u64 	%rd250, %rd3, 8;
	and.b64  	%rd251, %rd250, 1;
	setp.eq.b64 	%p56, %rd251, 1;
	setp.eq.s32 	%p57, %r1635, 2;
	selp.b64 	%rd252, 256, 0, %p57;
	selp.b64 	%rd706, %rd252, 0, %p56;
$L__BB0_69:
	setp.eq.s32 	%p58, %r3, 0;
	or.b64  	%rd41, %rd706, %rd38;
	mov.b32 	%r1636, 0;
	@%p58 bra 	$L__BB0_71;
	cvt.u32.u64 	%r593, %rd693;
	shr.u32 	%r594, %r593, 8;
	and.b32  	%r595, %r594, 1;
	shr.u32 	%r596, %r593, 9;
	and.b32  	%r597, %r596, 1;
	add.s32 	%r598, %r595, %r597;
	shr.u32 	%r599, %r593, 10;
	and.b32  	%r600, %r599, 1;
	add.s32 	%r1636, %r598, %r600;
$L__BB0_71:
	setp.ge.u32 	%p59, %r3, %r13;
	shr.u32 	%r601, %r19, 10;
	and.b32  	%r74, %r601, 1;
	add.s32 	%r602, %r74, %r62;
	add.s32 	%r1637, %r602, %r1636;
	@%p59 bra 	$L__BB0_73;
	cvt.u32.u64 	%r603, %rd696;
	shr.u32 	%r604, %r603, 8;
	and.b32  	%r605, %r604, 1;
	shr.u32 	%r606, %r603, 9;
	and.b32  	%r607, %r606, 1;
	add.s32 	%r608, %r605, %r607;
	add.s32 	%r609, %r608, %r1637;
	shr.u32 	%r610, %r603, 10;
	and.b32  	%r611, %r610, 1;
	add.s32 	%r1637, %r609, %r611;
$L__BB0_73:
	setp.eq.s32 	%p60, %r1637, 3;
	mov.b64 	%rd707, 512;
	@%p60 bra 	$L__BB0_75;
	shr.u64 	%rd254, %rd3, 9;
	and.b64  	%rd255, %rd254, 1;
	setp.eq.b64 	%p61, %rd255, 1;
	setp.eq.s32 	%p62, %r1637, 2;
	selp.b64 	%rd256, 512, 0, %p62;
	selp.b64 	%rd707, %rd256, 0, %p61;
$L__BB0_75:
	setp.eq.s32 	%p63, %r3, 0;
	or.b64  	%rd44, %rd707, %rd41;
	mov.b32 	%r1638, 0;
	@%p63 bra 	$L__BB0_77;
	cvt.u32.u64 	%r613, %rd693;
	shr.u32 	%r614, %r613, 9;
	and.b32  	%r615, %r614, 1;
	shr.u32 	%r616, %r613, 10;
	and.b32  	%r617, %r616, 1;
	add.s32 	%r618, %r615, %r617;
	shr.u32 	%r619, %r613, 11;
	and.b32  	%r620, %r619, 1;
	add.s32 	%r1638, %r618, %r620;
$L__BB0_77:
	setp.ge.u32 	%p64, %r3, %r13;
	shr.u32 	%r621, %r19, 11;
	and.b32  	%r80, %r621, 1;
	add.s32 	%r622, %r80, %r68;
	add.s32 	%r1639, %r622, %r1638;
	@%p64 bra 	$L__BB0_79;
	cvt.u32.u64 	%r623, %rd696;
	shr.u32 	%r624, %r623, 9;
	and.b32  	%r625, %r624, 1;
	shr.u32 	%r626, %r623, 10;
	and.b32  	%r627, %r626, 1;
	add.s32 	%r628, %r625, %r627;
	add.s32 	%r629, %r628, %r1639;
	shr.u32 	%r630, %r623, 11;
	and.b32  	%r631, %r630, 1;
	add.s32 	%r1639, %r629, %r631;
$L__BB0_79:
	setp.eq.s32 	%p65, %r1639, 3;
	mov.b64 	%rd708, 1024;
	@%p65 bra 	$L__BB0_81;
	shr.u64 	%rd258, %rd3, 10;
	and.b64  	%rd259, %rd258, 1;
	setp.eq.b64 	%p66, %rd259, 1;
	setp.eq.s32 	%p67, %r1639, 2;
	selp.b64 	%rd260, 1024, 0, %p67;
	selp.b64 	%rd708, %rd260, 0, %p66;
$L__BB0_81:
	setp.eq.s32 	%p68, %r3, 0;
	or.b64  	%rd47, %rd708, %rd44;
	mov.b32 	%r1640, 0;
	@%p68 bra 	$L__BB0_83;
	cvt.u32.u64 	%r633, %rd693;
	shr.u32 	%r634, %r633, 10;
	and.b32  	%r635, %r634, 1;
	shr.u32 	%r636, %r633, 11;
	and.b32  	%r637, %r636, 1;
	add.s32 	%r638, %r635, %r637;
	shr.u32 	%r639, %r633, 12;
	and.b32  	%r640, %r639, 1;
	add.s32 	%r1640, %r638, %r640;
$L__BB0_83:
	setp.ge.u32 	%p69, %r3, %r13;
	shr.u32 	%r641, %r19, 12;
	and.b32  	%r86, %r641, 1;
	add.s32 	%r642, %r86, %r74;
	add.s32 	%r1641, %r642, %r1640;
	@%p69 bra 	$L__BB0_85;
	cvt.u32.u64 	%r643, %rd696;
	shr.u32 	%r644, %r643, 10;
	and.b32  	%r645, %r644, 1;
	shr.u32 	%r646, %r643, 11;
	and.b32  	%r647, %r646, 1;
	add.s32 	%r648, %r645, %r647;
	add.s32 	%r649, %r648, %r1641;
	shr.u32 	%r650, %r643, 12;
	and.b32  	%r651, %r650, 1;
	add.s32 	%r1641, %r649, %r651;
$L__BB0_85:
	setp.eq.s32 	%p70, %r1641, 3;
	mov.b64 	%rd709, 2048;
	@%p70 bra 	$L__BB0_87;
	shr.u64 	%rd262, %rd3, 11;
	and.b64  	%rd263, %rd262, 1;
	setp.eq.b64 	%p71, %rd263, 1;
	setp.eq.s32 	%p72, %r1641, 2;
	selp.b64 	%rd264, 2048, 0, %p72;
	selp.b64 	%rd709, %rd264, 0, %p71;
$L__BB0_87:
	setp.eq.s32 	%p73, %r3, 0;
	or.b64  	%rd50, %rd709, %rd47;
	mov.b32 	%r1642, 0;
	@%p73 bra 	$L__BB0_89;
	cvt.u32.u64 	%r653, %rd693;
	shr.u32 	%r654, %r653, 11;
	and.b32  	%r655, %r654, 1;
	shr.u32 	%r656, %r653, 12;
	and.b32  	%r657, %r656, 1;
	add.s32 	%r658, %r655, %r657;
	shr.u32 	%r659, %r653, 13;
	and.b32  	%r660, %r659, 1;
	add.s32 	%r1642, %r658, %r660;
$L__BB0_89:
	setp.ge.u32 	%p74, %r3, %r13;
	shr.u32 	%r661, %r19, 13;
	and.b32  	%r92, %r661, 1;
	add.s32 	%r662, %r92, %r80;
	add.s32 	%r1643, %r662, %r1642;
	@%p74 bra 	$L__BB0_91;
	cvt.u32.u64 	%r663, %rd696;
	shr.u32 	%r664, %r663, 11;
	and.b32  	%r665, %r664, 1;
	shr.u32 	%r666, %r663, 12;
	and.b32  	%r667, %r666, 1;
	add.s32 	%r668, %r665, %r667;
	add.s32 	%r669, %r668, %r1643;
	shr.u32 	%r670, %r663, 13;
	and.b32  	%r671, %r670, 1;
	add.s32 	%r1643, %r669, %r671;
$L__BB0_91:
	setp.eq.s32 	%p75, %r1643, 3;
	mov.b64 	%rd710, 4096;
	@%p75 bra 	$L__BB0_93;
	shr.u64 	%rd266, %rd3, 12;
	and.b64  	%rd267, %rd266, 1;
	setp.eq.b64 	%p76, %rd267, 1;
	setp.eq.s32 	%p77, %r1643, 2;
	selp.b64 	%rd268, 4096, 0, %p77;
	selp.b64 	%rd710, %rd268, 0, %p76;
$L__BB0_93:
	setp.eq.s32 	%p78, %r3, 0;
	or.b64  	%rd53, %rd710, %rd50;
	mov.b32 	%r1644, 0;
	@%p78 bra 	$L__BB0_95;
	cvt.u32.u64 	%r673, %rd693;
	shr.u32 	%r674, %r673, 12;
	and.b32  	%r675, %r674, 1;
	shr.u32 	%r676, %r673, 13;
	and.b32  	%r677, %r676, 1;
	add.s32 	%r678, %r675, %r677;
	shr.u32 	%r679, %r673, 14;
	and.b32  	%r680, %r679, 1;
	add.s32 	%r1644, %r678, %r680;
$L__BB0_95:
	setp.ge.u32 	%p79, %r3, %r13;
	shr.u32 	%r681, %r19, 14;
	and.b32  	%r98, %r681, 1;
	add.s32 	%r682, %r98, %r86;
	add.s32 	%r1645, %r682, %r1644;
	@%p79 bra 	$L__BB0_97;
	cvt.u32.u64 	%r683, %rd696;
	shr.u32 	%r684, %r683, 12;
	and.b32  	%r685, %r684, 1;
	shr.u32 	%r686, %r683, 13;
	and.b32  	%r687, %r686, 1;
	add.s32 	%r688, %r685, %r687;
	add.s32 	%r689, %r688, %r1645;
	shr.u32 	%r690, %r683, 14;
	and.b32  	%r691, %r690, 1;
	add.s32 	%r1645, %r689, %r691;
$L__BB0_97:
	setp.eq.s32 	%p80, %r1645, 3;
	mov.b64 	%rd711, 8192;
	@%p80 bra 	$L__BB0_99;
	shr.u64 	%rd270, %rd3, 13;
	and.b64  	%rd271, %rd270, 1;
	setp.eq.b64 	%p81, %rd271, 1;
	setp.eq.s32 	%p82, %r1645, 2;
	selp.b64 	%rd272, 8192, 0, %p82;
	selp.b64 	%rd711, %rd272, 0, %p81;
$L__BB0_99:
	setp.eq.s32 	%p83, %r3, 0;
	or.b64  	%rd56, %rd711, %rd53;
	mov.b32 	%r1646, 0;
	@%p83 bra 	$L__BB0_101;
	cvt.u32.u64 	%r693, %rd693;
	shr.u32 	%r694, %r693, 13;
	and.b32  	%r695, %r694, 1;
	shr.u32 	%r696, %r693, 14;
	and.b32  	%r697, %r696, 1;
	add.s32 	%r698, %r695, %r697;
	shr.u32 	%r699, %r693, 15;
	and.b32  	%r700, %r699, 1;
	add.s32 	%r1646, %r698, %r700;
$L__BB0_101:
	setp.ge.u32 	%p84, %r3, %r13;
	shr.u32 	%r701, %r19, 15;
	and.b32  	%r104, %r701, 1;
	add.s32 	%r702, %r104, %r92;
	add.s32 	%r1647, %r702, %r1646;
	@%p84 bra 	$L__BB0_103;
	cvt.u32.u64 	%r703, %rd696;
	shr.u32 	%r704, %r703, 13;
	and.b32  	%r705, %r704, 1;
	shr.u32 	%r706, %r703, 14;
	and.b32  	%r707, %r706, 1;
	add.s32 	%r708, %r705, %r707;
	add.s32 	%r709, %r708, %r1647;
	shr.u32 	%r710, %r703, 15;
	and.b32  	%r711, %r710, 1;
	add.s32 	%r1647, %r709, %r711;
$L__BB0_103:
	setp.eq.s32 	%p85, %r1647, 3;
	mov.b64 	%rd712, 16384;
	@%p85 bra 	$L__BB0_105;
	shr.u64 	%rd274, %rd3, 14;
	and.b64  	%rd275, %rd274, 1;
	setp.eq.b64 	%p86, %rd275, 1;
	setp.eq.s32 	%p87, %r1647, 2;
	selp.b64 	%rd276, 16384, 0, %p87;
	selp.b64 	%rd712, %rd276, 0, %p86;
$L__BB0_105:
	setp.eq.s32 	%p88, %r3, 0;
	or.b64  	%rd59, %rd712, %rd56;
	mov.b32 	%r1648, 0;
	@%p88 bra 	$L__BB0_107;
	cvt.u32.u64 	%r713, %rd693;
	shr.u32 	%r714, %r713, 14;
	and.b32  	%r715, %r714, 1;
	shr.u32 	%r716, %r713, 15;
	and.b32  	%r717, %r716, 1;
	add.s32 	%r718, %r715, %r717;
	shr.u32 	%r719, %r713, 16;
	and.b32  	%r720, %r719, 1;
	add.s32 	%r1648, %r718, %r720;
$L__BB0_107:
	setp.ge.u32 	%p89, %r3, %r13;
	shr.u32 	%r721, %r19, 16;
	and.b32  	%r110, %r721, 1;
	add.s32 	%r722, %r110, %r98;
	add.s32 	%r1649, %r722, %r1648;
	@%p89 bra 	$L__BB0_109;
	cvt.u32.u64 	%r723, %rd696;
	shr.u32 	%r724, %r723, 14;
	and.b32  	%r725, %r724, 1;
	shr.u32 	%r726, %r723, 15;
	and.b32  	%r727, %r726, 1;
	add.s32 	%r728, %r725, %r727;
	add.s32 	%r729, %r728, %r1649;
	shr.u32 	%r730, %r723, 16;
	and.b32  	%r731, %r730, 1;
	add.s32 	%r1649, %r729, %r731;
$L__BB0_109:
	setp.eq.s32 	%p90, %r1649, 3;
	mov.b64 	%rd713, 32768;
	@%p90 bra 	$L__BB0_111;
	shr.u64 	%rd278, %rd3, 15;
	and.b64  	%rd279, %rd278, 1;
	setp.eq.b64 	%p91, %rd279, 1;
	setp.eq.s32 	%p92, %r1649, 2;
	selp.b64 	%rd280, 32768, 0, %p92;
	selp.b64 	%rd713, %rd280, 0, %p91;
$L__BB0_111:
	setp.eq.s32 	%p93, %r3, 0;
	or.b64  	%rd62, %rd713, %rd59;
	mov.b32 	%r1650, 0;
	@%p93 bra 	$L__BB0_113;
	cvt.u32.u64 	%r733, %rd693;
	shr.u32 	%r734, %r733, 15;
	and.b32  	%r735, %r734, 1;
	shr.u32 	%r736, %r733, 16;
	and.b32  	%r737, %r736, 1;
	add.s32 	%r738, %r735, %r737;
	shr.u32 	%r739, %r733, 17;
	and.b32  	%r740, %r739, 1;
	add.s32 	%r1650, %r738, %r740;
$L__BB0_113:
	setp.ge.u32 	%p94, %r3, %r13;
	shr.u32 	%r741, %r19, 17;
	and.b32  	%r116, %r741, 1;
	add.s32 	%r742, %r116, %r104;
	add.s32 	%r1651, %r742, %r1650;
	@%p94 bra 	$L__BB0_115;
	cvt.u32.u64 	%r743, %rd696;
	shr.u32 	%r744, %r743, 15;
	and.b32  	%r745, %r744, 1;
	shr.u32 	%r746, %r743, 16;
	and.b32  	%r747, %r746, 1;
	add.s32 	%r748, %r745, %r747;
	add.s32 	%r749, %r748, %r1651;
	shr.u32 	%r750, %r743, 17;
	and.b32  	%r751, %r750, 1;
	add.s32 	%r1651, %r749, %r751;
$L__BB0_115:
	setp.eq.s32 	%p95, %r1651, 3;
	mov.b64 	%rd714, 65536;
	@%p95 bra 	$L__BB0_117;
	shr.u64 	%rd282, %rd3, 16;
	and.b64  	%rd283, %rd282, 1;
	setp.eq.b64 	%p96, %rd283, 1;
	setp.eq.s32 	%p97, %r1651, 2;
	selp.b64 	%rd284, 65536, 0, %p97;
	selp.b64 	%rd714, %rd284, 0, %p96;
$L__BB0_117:
	setp.eq.s32 	%p98, %r3, 0;
	or.b64  	%rd65, %rd714, %rd62;
	mov.b32 	%r1652, 0;
	@%p98 bra 	$L__BB0_119;
	cvt.u32.u64 	%r753, %rd693;
	shr.u32 	%r754, %r753, 16;
	and.b32  	%r755, %r754, 1;
	shr.u32 	%r756, %r753, 17;
	and.b32  	%r757, %r756, 1;
	add.s32 	%r758, %r755, %r757;
	shr.u32 	%r759, %r753, 18;
	and.b32  	%r760, %r759, 1;
	add.s32 	%r1652, %r758, %r760;
$L__BB0_119:
	setp.ge.u32 	%p99, %r3, %r13;
	shr.u32 	%r761, %r19, 18;
	and.b32  	%r122, %r761, 1;
	add.s32 	%r762, %r122, %r110;
	add.s32 	%r1653, %r762, %r1652;
	@%p99 bra 	$L__BB0_121;
	cvt.u32.u64 	%r763, %rd696;
	shr.u32 	%r764, %r763, 16;
	and.b32  	%r765, %r764, 1;
	shr.u32 	%r766, %r763, 17;
	and.b32  	%r767, %r766, 1;
	add.s32 	%r768, %r765, %r767;
	add.s32 	%r769, %r768, %r1653;
	shr.u32 	%r770, %r763, 18;
	and.b32  	%r771, %r770, 1;
	add.s32 	%r1653, %r769, %r771;
$L__BB0_121:
	setp.eq.s32 	%p100, %r1653, 3;
	mov.b64 	%rd715, 131072;
	@%p100 bra 	$L__BB0_123;
	shr.u64 	%rd286, %rd3, 17;
	and.b64  	%rd287, %rd286, 1;
	setp.eq.b64 	%p101, %rd287, 1;
	setp.eq.s32 	%p102, %r1653, 2;
	selp.b64 	%rd288, 131072, 0, %p102;
	selp.b64 	%rd715, %rd288, 0, %p101;
$L__BB0_123:
	setp.eq.s32 	%p103, %r3, 0;
	or.b64  	%rd68, %rd715, %rd65;
	mov.b32 	%r1654, 0;
	@%p103 bra 	$L__BB0_125;
	cvt.u32.u64 	%r773, %rd693;
	shr.u32 	%r774, %r773, 17;
	and.b32  	%r775, %r774, 1;
	shr.u32 	%r776, %r773, 18;
	and.b32  	%r777, %r776, 1;
	add.s32 	%r778, %r775, %r777;
	shr.u32 	%r779, %r773, 19;
	and.b32  	%r780, %r779, 1;
	add.s32 	%r1654, %r778, %r780;
$L__BB0_125:
	setp.ge.u32 	%p104, %r3, %r13;
	shr.u32 	%r781, %r19, 19;
	and.b32  	%r128, %r781, 1;
	add.s32 	%r782, %r128, %r116;
	add.s32 	%r1655, %r782, %r1654;
	@%p104 bra 	$L__BB0_127;
	cvt.u32.u64 	%r783, %rd696;
	shr.u32 	%r784, %r783, 17;
	and.b32  	%r785, %r784, 1;
	shr.u32 	%r786, %r783, 18;
	and.b32  	%r787, %r786, 1;
	add.s32 	%r788, %r785, %r787;
	add.s32 	%r789, %r788, %r1655;
	shr.u32 	%r790, %r783, 19;
	and.b32  	%r791, %r790, 1;
	add.s32 	%r1655, %r789, %r791;
$L__BB0_127:
	setp.eq.s32 	%p105, %r1655, 3;
	mov.b64 	%rd716, 262144;
	@%p105 bra 	$L__BB0_129;
	shr.u64 	%rd290, %rd3, 18;
	and.b64  	%rd291, %rd290, 1;
	setp.eq.b64 	%p106, %rd291, 1;
	setp.eq.s32 	%p107, %r1655, 2;
	selp.b64 	%rd292, 262144, 0, %p107;
	selp.b64 	%rd716, %rd292, 0, %p106;
$L__BB0_129:
	setp.eq.s32 	%p108, %r3, 0;
	or.b64  	%rd71, %rd716, %rd68;
	mov.b32 	%r1656, 0;
	@%p108 bra 	$L__BB0_131;
	cvt.u32.u64 	%r793, %rd693;
	shr.u32 	%r794, %r793, 18;
	and.b32  	%r795, %r794, 1;
	shr.u32 	%r796, %r793, 19;
	and.b32  	%r797, %r796, 1;
	add.s32 	%r798, %r795, %r797;
	shr.u32 	%r799, %r793, 20;
	and.b32  	%r800, %r799, 1;
	add.s32 	%r1656, %r798, %r800;
$L__BB0_131:
	setp.ge.u32 	%p109, %r3, %r13;
	shr.u32 	%r801, %r19, 20;
	and.b32  	%r134, %r801, 1;
	add.s32 	%r802, %r134, %r122;
	add.s32 	%r1657, %r802, %r1656;
	@%p109 bra 	$L__BB0_133;
	cvt.u32.u64 	%r803, %rd696;
	shr.u32 	%r804, %r803, 18;
	and.b32  	%r805, %r804, 1;
	shr.u32 	%r806, %r803, 19;
	and.b32  	%r807, %r806, 1;
	add.s32 	%r808, %r805, %r807;
	add.s32 	%r809, %r808, %r1657;
	shr.u32 	%r810, %r803, 20;
	and.b32  	%r811, %r810, 1;
	add.s32 	%r1657, %r809, %r811;
$L__BB0_133:
	setp.eq.s32 	%p110, %r1657, 3;
	mov.b64 	%rd717, 524288;
	@%p110 bra 	$L__BB0_135;
	shr.u64 	%rd294, %rd3, 19;
	and.b64  	%rd295, %rd294, 1;
	setp.eq.b64 	%p111, %rd295, 1;
	setp.eq.s32 	%p112, %r1657, 2;
	selp.b64 	%rd296, 524288, 0, %p112;
	selp.b64 	%rd717, %rd296, 0, %p111;
$L__BB0_135:
	setp.eq.s32 	%p113, %r3, 0;
	or.b64  	%rd74, %rd717, %rd71;
	mov.b32 	%r1658, 0;
	@%p113 bra 	$L__BB0_137;
	cvt.u32.u64 	%r813, %rd693;
	shr.u32 	%r814, %r813, 19;
	and.b32  	%r815, %r814, 1;
	shr.u32 	%r816, %r813, 20;
	and.b32  	%r817, %r816, 1;
	add.s32 	%r818, %r815, %r817;
	shr.u32 	%r819, %r813, 21;
	and.b32  	%r820, %r819, 1;
	add.s32 	%r1658, %r818, %r820;
$L__BB0_137:
	setp.ge.u32 	%p114, %r3, %r13;
	shr.u32 	%r821, %r19, 21;
	and.b32  	%r140, %r821, 1;
	add.s32 	%r822, %r140, %r128;
	add.s32 	%r1659, %r822, %r1658;
	@%p114 bra 	$L__BB0_139;
	cvt.u32.u64 	%r823, %rd696;
	shr.u32 	%r824, %r823, 19;
	and.b32  	%r825, %r824, 1;
	shr.u32 	%r826, %r823, 20;
	and.b32  	%r827, %r826, 1;
	add.s32 	%r828, %r825, %r827;
	add.s32 	%r829, %r828, %r1659;
	shr.u32 	%r830, %r823, 21;
	and.b32  	%r831, %r830, 1;
	add.s32 	%r1659, %r829, %r831;
$L__BB0_139:
	setp.eq.s32 	%p115, %r1659, 3;
	mov.b64 	%rd718, 1048576;
	@%p115 bra 	$L__BB0_141;
	shr.u64 	%rd298, %rd3, 20;
	and.b64  	%rd299, %rd298, 1;
	setp.eq.b64 	%p116, %rd299, 1;
	setp.eq.s32 	%p117, %r1659, 2;
	selp.b64 	%rd300, 1048576, 0, %p117;
	selp.b64 	%rd718, %rd300, 0, %p116;
$L__BB0_141:
	setp.eq.s32 	%p118, %r3, 0;
	or.b64  	%rd77, %rd718, %rd74;
	mov.b32 	%r1660, 0;
	@%p118 bra 	$L__BB0_143;
	cvt.u32.u64 	%r833, %rd693;
	shr.u32 	%r834, %r833, 20;
	and.b32  	%r835, %r834, 1;
	shr.u32 	%r836, %r833, 21;
	and.b32  	%r837, %r836, 1;
	add.s32 	%r838, %r835, %r837;
	shr.u32 	%r839, %r833, 22;
	and.b32  	%r840, %r839, 1;
	add.s32 	%r1660, %r838, %r840;
$L__BB0_143:
	setp.ge.u32 	%p119, %r3, %r13;
	shr.u32 	%r841, %r19, 22;
	and.b32  	%r146, %r841, 1;
	add.s32 	%r842, %r146, %r134;
	add.s32 	%r1661, %r842, %r1660;
	@%p119 bra 	$L__BB0_145;
	cvt.u32.u64 	%r843, %rd696;
	shr.u32 	%r844, %r843, 20;
	and.b32  	%r845, %r844, 1;
	shr.u32 	%r846, %r843, 21;
	and.b32  	%r847, %r846, 1;
	add.s32 	%r848, %r845, %r847;
	add.s32 	%r849, %r848, %r1661;
	shr.u32 	%r850, %r843, 22;
	and.b32  	%r851, %r850, 1;
	add.s32 	%r1661, %r849, %r851;
$L__BB0_145:
	setp.eq.s32 	%p120, %r1661, 3;
	mov.b64 	%rd719, 2097152;
	@%p120 bra 	$L__BB0_147;
	shr.u64 	%rd302, %rd3, 21;
	and.b64  	%rd303, %rd302, 1;
	setp.eq.b64 	%p121, %rd303, 1;
	setp.eq.s32 	%p122, %r1661, 2;
	selp.b64 	%rd304, 2097152, 0, %p122;
	selp.b64 	%rd719, %rd304, 0, %p121;
$L__BB0_147:
	setp.eq.s32 	%p123, %r3, 0;
	or.b64  	%rd80, %rd719, %rd77;
	mov.b32 	%r1662, 0;
	@%p123 bra 	$L__BB0_149;
	cvt.u32.u64 	%r853, %rd693;
	shr.u32 	%r854, %r853, 21;
	and.b32  	%r855, %r854, 1;
	shr.u32 	%r856, %r853, 22;
	and.b32  	%r857, %r856, 1;
	add.s32 	%r858, %r855, %r857;
	shr.u32 	%r859, %r853, 23;
	and.b32  	%r860, %r859, 1;
	add.s32 	%r1662, %r858, %r860;
$L__BB0_149:
	setp.ge.u32 	%p124, %r3, %r13;
	shr.u32 	%r861, %r19, 23;
	and.b32  	%r152, %r861, 1;
	add.s32 	%r862, %r152, %r140;
	add.s32 	%r1663, %r862, %r1662;
	@%p124 bra 	$L__BB0_151;
	cvt.u32.u64 	%r863, %rd696;
	shr.u32 	%r864, %r863, 21;
	and.b32  	%r865, %r864, 1;
	shr.u32 	%r866, %r863, 22;
	and.b32  	%r867, %r866, 1;
	add.s32 	%r868, %r865, %r867;
	add.s32 	%r869, %r868, %r1663;
	shr.u32 	%r870, %r863, 23;
	and.b32  	%r871, %r870, 1;
	add.s32 	%r1663, %r869, %r871;
$L__BB0_151:
	setp.eq.s32 	%p125, %r1663, 3;
	mov.b64 	%rd720, 4194304;
	@%p125 bra 	$L__BB0_153;
	shr.u64 	%rd306, %rd3, 22;
	and.b64  	%rd307, %rd306, 1;
	setp.eq.b64 	%p126, %rd307, 1;
	setp.eq.s32 	%p127, %r1663, 2;
	selp.b64 	%rd308, 4194304, 0, %p127;
	selp.b64 	%rd720, %rd308, 0, %p126;
$L__BB0_153:
	setp.eq.s32 	%p128, %r3, 0;
	or.b64  	%rd83, %rd720, %rd80;
	mov.b32 	%r1664, 0;
	@%p128 bra 	$L__BB0_155;
	cvt.u32.u64 	%r873, %rd693;
	shr.u32 	%r874, %r873, 22;
	and.b32  	%r875, %r874, 1;
	shr.u32 	%r876, %r873, 23;
	and.b32  	%r877, %r876, 1;
	add.s32 	%r878, %r875, %r877;
	shr.u32 	%r879, %r873, 24;
	and.b32  	%r880, %r879, 1;
	add.s32 	%r1664, %r878, %r880;
$L__BB0_155:
	setp.ge.u32 	%p129, %r3, %r13;
	shr.u32 	%r881, %r19, 24;
	and.b32  	%r158, %r881, 1;
	add.s32 	%r882, %r158, %r146;
	add.s32 	%r1665, %r882, %r1664;
	@%p129 bra 	$L__BB0_157;
	cvt.u32.u64 	%r883, %rd696;
	shr.u32 	%r884, %r883, 22;
	and.b32  	%r885, %r884, 1;
	shr.u32 	%r886, %r883, 23;
	and.b32  	%r887, %r886, 1;
	add.s32 	%r888, %r885, %r887;
	add.s32 	%r889, %r888, %r1665;
	shr.u32 	%r890, %r883, 24;
	and.b32  	%r891, %r890, 1;
	add.s32 	%r1665, %r889, %r891;
$L__BB0_157:
	setp.eq.s32 	%p130, %r1665, 3;
	mov.b64 	%rd721, 8388608;
	@%p130 bra 	$L__BB0_159;
	shr.u64 	%rd310, %rd3, 23;
	and.b64  	%rd311, %rd310, 1;
	setp.eq.b64 	%p131, %rd311, 1;
	setp.eq.s32 	%p132, %r1665, 2;
	selp.b64 	%rd312, 8388608, 0, %p132;
	selp.b64 	%rd721, %rd312, 0, %p131;
$L__BB0_159:
	setp.eq.s32 	%p133, %r3, 0;
	or.b64  	%rd86, %rd721, %rd83;
	mov.b32 	%r1666, 0;
	@%p133 bra 	$L__BB0_161;
	cvt.u32.u64 	%r893, %rd693;
	shr.u32 	%r894, %r893, 23;
	and.b32  	%r895, %r894, 1;
	shr.u32 	%r896, %r893, 24;
	and.b32  	%r897, %r896, 1;
	add.s32 	%r898, %r895, %r897;
	shr.u32 	%r899, %r893, 25;
	and.b32  	%r900, %r899, 1;
	add.s32 	%r1666, %r898, %r900;
$L__BB0_161:
	setp.ge.u32 	%p134, %r3, %r13;
	shr.u32 	%r901, %r19, 25;
	and.b32  	%r164, %r901, 1;
	add.s32 	%r902, %r164, %r152;
	add.s32 	%r1667, %r902, %r1666;
	@%p134 bra 	$L__BB0_163;
	cvt.u32.u64 	%r903, %rd696;
	shr.u32 	%r904, %r903, 23;
	and.b32  	%r905, %r904, 1;
	shr.u32 	%r906, %r903, 24;
	and.b32  	%r907, %r906, 1;
	add.s32 	%r908, %r905, %r907;
	add.s32 	%r909, %r908, %r1667;
	shr.u32 	%r910, %r903, 25;
	and.b32  	%r911, %r910, 1;
	add.s32 	%r1667, %r909, %r911;
$L__BB0_163:
	setp.eq.s32 	%p135, %r1667, 3;
	mov.b64 	%rd722, 16777216;
	@%p135 bra 	$L__BB0_165;
	shr.u64 	%rd314, %rd3, 24;
	and.b64  	%rd315, %rd314, 1;
	setp.eq.b64 	%p136, %rd315, 1;
	setp.eq.s32 	%p137, %r1667, 2;
	selp.b64 	%rd316, 16777216, 0, %p137;
	selp.b64 	%rd722, %rd316, 0, %p136;
$L__BB0_165:
	setp.eq.s32 	%p138, %r3, 0;
	or.b64  	%rd89, %rd722, %rd86;
	mov.b32 	%r1668, 0;
	@%p138 bra 	$L__BB0_167;
	cvt.u32.u64 	%r913, %rd693;
	shr.u32 	%r914, %r913, 24;
	and.b32  	%r915, %r914, 1;
	shr.u32 	%r916, %r913, 25;
	and.b32  	%r917, %r916, 1;
	add.s32 	%r918, %r915, %r917;
	shr.u32 	%r919, %r913, 26;
	and.b32  	%r920, %r919, 1;
	add.s32 	%r1668, %r918, %r920;
$L__BB0_167:
	setp.ge.u32 	%p139, %r3, %r13;
	shr.u32 	%r921, %r19, 26;
	and.b32  	%r170, %r921, 1;
	add.s32 	%r922, %r170, %r158;
	add.s32 	%r1669, %r922, %r1668;
	@%p139 bra 	$L__BB0_169;
	cvt.u32.u64 	%r923, %rd696;
	shr.u32 	%r924, %r923, 24;
	and.b32  	%r925, %r924, 1;
	shr.u32 	%r926, %r923, 25;
	and.b32  	%r927, %r926, 1;
	add.s32 	%r928, %r925, %r927;
	add.s32 	%r929, %r928, %r1669;
	shr.u32 	%r930, %r923, 26;
	and.b32  	%r931, %r930, 1;
	add.s32 	%r1669, %r929, %r931;
$L__BB0_169:
	setp.eq.s32 	%p140, %r1669, 3;
	mov.b64 	%rd723, 33554432;
	@%p140 bra 	$L__BB0_171;
	shr.u64 	%rd318, %rd3, 25;
	and.b64  	%rd319, %rd318, 1;
	setp.eq.b64 	%p141, %rd319, 1;
	setp.eq.s32 	%p142, %r1669, 2;
	selp.b64 	%rd320, 33554432, 0, %p142;
	selp.b64 	%rd723, %rd320, 0, %p141;
$L__BB0_171:
	setp.eq.s32 	%p143, %r3, 0;
	or.b64  	%rd92, %rd723, %rd89;
	mov.b32 	%r1670, 0;
	@%p143 bra 	$L__BB0_173;
	cvt.u32.u64 	%r933, %rd693;
	shr.u32 	%r934, %r933, 25;
	and.b32  	%r935, %r934, 1;
	shr.u32 	%r936, %r933, 26;
	and.b32  	%r937, %r936, 1;
	add.s32 	%r938, %r935, %r937;
	shr.u32 	%r939, %r933, 27;
	and.b32  	%r940, %r939, 1;
	add.s32 	%r1670, %r938, %r940;
$L__BB0_173:
	setp.ge.u32 	%p144, %r3, %r13;
	shr.u32 	%r941, %r19, 27;
	and.b32  	%r176, %r941, 1;
	add.s32 	%r942, %r176, %r164;
	add.s32 	%r1671, %r942, %r1670;
	@%p144 bra 	$L__BB0_175;
	cvt.u32.u64 	%r943, %rd696;
	shr.u32 	%r944, %r943, 25;
	and.b32  	%r945, %r944, 1;
	shr.u32 	%r946, %r943, 26;
	and.b32  	%r947, %r946, 1;
	add.s32 	%r948, %r945, %r947;
	add.s32 	%r949, %r948, %r1671;
	shr.u32 	%r950, %r943, 27;
	and.b32  	%r951, %r950, 1;
	add.s32 	%r1671, %r949, %r951;
$L__BB0_175:
	setp.eq.s32 	%p145, %r1671, 3;
	mov.b64 	%rd724, 67108864;
	@%p145 bra 	$L__BB0_177;
	shr.u64 	%rd322, %rd3, 26;
	and.b64  	%rd323, %rd322, 1;
	setp.eq.b64 	%p146, %rd323, 1;
	setp.eq.s32 	%p147, %r1671, 2;
	selp.b64 	%rd324, 67108864, 0, %p147;
	selp.b64 	%rd724, %rd324, 0, %p146;
$L__BB0_177:
	setp.eq.s32 	%p148, %r3, 0;
	or.b64  	%rd95, %rd724, %rd92;
	mov.b32 	%r1672, 0;
	@%p148 bra 	$L__BB0_179;
	cvt.u32.u64 	%r953, %rd693;
	shr.u32 	%r954, %r953, 26;
	and.b32  	%r955, %r954, 1;
	shr.u32 	%r956, %r953, 27;
	and.b32  	%r957, %r956, 1;
	add.s32 	%r958, %r955, %r957;
	shr.u32 	%r959, %r953, 28;
	and.b32  	%r960, %r959, 1;
	add.s32 	%r1672, %r958, %r960;
$L__BB0_179:
	setp.ge.u32 	%p149, %r3, %r13;
	shr.u32 	%r961, %r19, 28;
	and.b32  	%r182, %r961, 1;
	add.s32 	%r962, %r182, %r170;
	add.s32 	%r1673, %r962, %r1672;
	@%p149 bra 	$L__BB0_181;
	cvt.u32.u64 	%r963, %rd696;
	shr.u32 	%r964, %r963, 26;
	and.b32  	%r965, %r964, 1;
	shr.u32 	%r966, %r963, 27;
	and.b32  	%r967, %r966, 1;
	add.s32 	%r968, %r965, %r967;
	add.s32 	%r969, %r968, %r1673;
	shr.u32 	%r970, %r963, 28;
	and.b32  	%r971, %r970, 1;
	add.s32 	%r1673, %r969, %r971;
$L__BB0_181:
	setp.eq.s32 	%p150, %r1673, 3;
	mov.b64 	%rd725, 134217728;
	@%p150 bra 	$L__BB0_183;
	shr.u64 	%rd326, %rd3, 27;
	and.b64  	%rd327, %rd326, 1;
	setp.eq.b64 	%p151, %rd327, 1;
	setp.eq.s32 	%p152, %r1673, 2;
	selp.b64 	%rd328, 134217728, 0, %p152;
	selp.b64 	%rd725, %rd328, 0, %p151;
$L__BB0_183:
	setp.eq.s32 	%p153, %r3, 0;
	or.b64  	%rd98, %rd725, %rd95;
	mov.b32 	%r1674, 0;
	@%p153 bra 	$L__BB0_185;
	cvt.u32.u64 	%r973, %rd693;
	shr.u32 	%r974, %r973, 27;
	and.b32  	%r975, %r974, 1;
	shr.u32 	%r976, %r973, 28;
	and.b32  	%r977, %r976, 1;
	add.s32 	%r978, %r975, %r977;
	shr.u32 	%r979, %r973, 29;
	and.b32  	%r980, %r979, 1;
	add.s32 	%r1674, %r978, %r980;
$L__BB0_185:
	setp.ge.u32 	%p154, %r3, %r13;
	shr.u32 	%r981, %r19, 29;
	and.b32  	%r188, %r981, 1;
	add.s32 	%r982, %r188, %r176;
	add.s32 	%r1675, %r982, %r1674;
	@%p154 bra 	$L__BB0_187;
	cvt.u32.u64 	%r983, %rd696;
	shr.u32 	%r984, %r983, 27;
	and.b32  	%r985, %r984, 1;
	shr.u32 	%r986, %r983, 28;
	and.b32  	%r987, %r986, 1;
	add.s32 	%r988, %r985, %r987;
	add.s32 	%r989, %r988, %r1675;
	shr.u32 	%r990, %r983, 29;
	and.b32  	%r991, %r990, 1;
	add.s32 	%r1675, %r989, %r991;
$L__BB0_187:
	setp.eq.s32 	%p155, %r1675, 3;
	mov.b64 	%rd726, 268435456;
	@%p155 bra 	$L__BB0_189;
	shr.u64 	%rd330, %rd3, 28;
	and.b64  	%rd331, %rd330, 1;
	setp.eq.b64 	%p156, %rd331, 1;
	setp.eq.s32 	%p157, %r1675, 2;
	selp.b64 	%rd332, 268435456, 0, %p157;
	selp.b64 	%rd726, %rd332, 0, %p156;
$L__BB0_189:
	setp.eq.s32 	%p158, %r3, 0;
	or.b64  	%rd101, %rd726, %rd98;
	mov.b32 	%r1676, 0;
	@%p158 bra 	$L__BB0_191;
	cvt.u32.u64 	%r993, %rd693;
	shr.u32 	%r994, %r993, 28;
	and.b32  	%r995, %r994, 1;
	shr.u32 	%r996, %r993, 29;
	and.b32  	%r997, %r996, 1;
	add.s32 	%r998, %r995, %r997;
	shr.u32 	%r999, %r993, 30;
	and.b32  	%r1000, %r999, 1;
	add.s32 	%r1676, %r998, %r1000;
$L__BB0_191:
	setp.ge.u32 	%p159, %r3, %r13;
	shr.u32 	%r1001, %r19, 30;
	and.b32  	%r194, %r1001, 1;
	add.s32 	%r1002, %r194, %r182;
	add.s32 	%r1677, %r1002, %r1676;
	@%p159 bra 	$L__BB0_193;
	cvt.u32.u64 	%r1003, %rd696;
	shr.u32 	%r1004, %r1003, 28;
	and.b32  	%r1005, %r1004, 1;
	shr.u32 	%r1006, %r1003, 29;
	and.b32  	%r1007, %r1006, 1;
	add.s32 	%r1008, %r1005, %r1007;
	add.s32 	%r1009, %r1008, %r1677;
	shr.u32 	%r1010, %r1003, 30;
	and.b32  	%r1011, %r1010, 1;
	add.s32 	%r1677, %r1009, %r1011;
$L__BB0_193:
	setp.eq.s32 	%p160, %r1677, 3;
	mov.b64 	%rd727, 536870912;
	@%p160 bra 	$L__BB0_195;
	shr.u64 	%rd334, %rd3, 29;
	and.b64  	%rd335, %rd334, 1;
	setp.eq.b64 	%p161, %rd335, 1;
	setp.eq.s32 	%p162, %r1677, 2;
	selp.b64 	%rd336, 536870912, 0, %p162;
	selp.b64 	%rd727, %rd336, 0, %p161;
$L__BB0_195:
	setp.eq.s32 	%p163, %r3, 0;
	or.b64  	%rd104, %rd727, %rd101;
	mov.b32 	%r1678, 0;
	@%p163 bra 	$L__BB0_197;
	cvt.u32.u64 	%r1013, %rd693;
	shr.u32 	%r1014, %r1013, 29;
	and.b32  	%r1015, %r1014, 1;
	shr.u32 	%r1016, %r1013, 30;
	and.b32  	%r1017, %r1016, 1;
	add.s32 	%r1018, %r1015, %r1017;
	shr.u32 	%r1019, %r1013, 31;
	add.s32 	%r1678, %r1018, %r1019;
$L__BB0_197:
	setp.ge.u32 	%p164, %r3, %r13;
	shr.u32 	%r200, %r19, 31;
	add.s32 	%r1020, %r200, %r188;
	add.s32 	%r1679, %r1020, %r1678;
	@%p164 bra 	$L__BB0_199;
	cvt.u32.u64 	%r1021, %rd696;
	shr.u32 	%r1022, %r1021, 29;
	and.b32  	%r1023, %r1022, 1;
	shr.u32 	%r1024, %r1021, 30;
	and.b32  	%r1025, %r1024, 1;
	add.s32 	%r1026, %r1023, %r1025;
	add.s32 	%r1027, %r1026, %r1679;
	shr.u32 	%r1028, %r1021, 31;
	add.s32 	%r1679, %r1027, %r1028;
$L__BB0_199:
	setp.eq.s32 	%p165, %r1679, 3;
	mov.b64 	%rd728, 1073741824;
	@%p165 bra 	$L__BB0_201;
	shr.u64 	%rd338, %rd3, 30;
	and.b64  	%rd339, %rd338, 1;
	setp.eq.b64 	%p166, %rd339, 1;
	setp.eq.s32 	%p167, %r1679, 2;
	selp.b64 	%rd340, 1073741824, 0, %p167;
	selp.b64 	%rd728, %rd340, 0, %p166;
$L__BB0_201:
	setp.eq.s32 	%p168, %r3, 0;
	or.b64  	%rd107, %rd728, %rd104;
	mov.b32 	%r1680, 0;
	@%p168 bra 	$L__BB0_203;
	cvt.u32.u64 	%r1030, %rd693;
	shr.u32 	%r1031, %r1030, 30;
	and.b32  	%r1032, %r1031, 1;
	shr.u32 	%r1033, %r1030, 31;
	add.s32 	%r1034, %r1032, %r1033;
	{ .reg .b32 tmp; mov.b64 {tmp, %r1035}, %rd693; }
	and.b32  	%r1036, %r1035, 1;
	add.s32 	%r1680, %r1034, %r1036;
$L__BB0_203:
	setp.ge.u32 	%p169, %r3, %r13;
	{ .reg .b32 tmp; mov.b64 {tmp, %r1037}, %rd3; }
	and.b32  	%r206, %r1037, 1;
	add.s32 	%r1038, %r206, %r194;
	add.s32 	%r1681, %r1038, %r1680;
	@%p169 bra 	$L__BB0_205;
	cvt.u32.u64 	%r1039, %rd696;
	shr.u32 	%r1040, %r1039, 30;
	and.b32  	%r1041, %r1040, 1;
	shr.u32 	%r1042, %r1039, 31;
	add.s32 	%r1043, %r1041, %r1042;
	add.s32 	%r1044, %r1043, %r1681;
	{ .reg .b32 tmp; mov.b64 {tmp, %r1045}, %rd696; }
	and.b32  	%r1046, %r1045, 1;
	add.s32 	%r1681, %r1044, %r1046;
$L__BB0_205:
	setp.eq.s32 	%p170, %r1681, 3;
	mov.b64 	%rd729, 2147483648;
	@%p170 bra 	$L__BB0_207;
	shr.u64 	%rd342, %rd3, 31;
	and.b64  	%rd343, %rd342, 1;
	setp.eq.b64 	%p171, %rd343, 1;
	setp.eq.s32 	%p172, %r1681, 2;
	selp.b64 	%rd344, 2147483648, 0, %p172;
	selp.b64 	%rd729, %rd344, 0, %p171;
$L__BB0_207:
	setp.eq.s32 	%p173, %r3, 0;
	or.b64  	%rd110, %rd729, %rd107;
	mov.b32 	%r1682, 0;
	@%p173 bra 	$L__BB0_209;
	cvt.u32.u64 	%r1048, %rd693;
	shr.u32 	%r1049, %r1048, 31;
	{ .reg .b32 tmp; mov.b64 {tmp, %r1050}, %rd693; }
	and.b32  	%r1051, %r1050, 1;
	add.s32 	%r1052, %r1049, %r1051;
	shr.u64 	%rd345, %rd693, 33;
	cvt.u32.u64 	%r1053, %rd345;
	and.b32  	%r1054, %r1053, 1;
	add.s32 	%r1682, %r1052, %r1054;
$L__BB0_209:
	setp.ge.u32 	%p174, %r3, %r13;
	shr.u64 	%rd346, %rd3, 33;
	cvt.u32.u64 	%r1055, %rd346;
	and.b32  	%r212, %r1055, 1;
	add.s32 	%r1056, %r212, %r200;
	add.s32 	%r1683, %r1056, %r1682;
	@%p174 bra 	$L__BB0_211;
	cvt.u32.u64 	%r1057, %rd696;
	shr.u32 	%r1058, %r1057, 31;
	{ .reg .b32 tmp; mov.b64 {tmp, %r1059}, %rd696; }
	and.b32  	%r1060, %r1059, 1;
	add.s32 	%r1061, %r1058, %r1060;
	add.s32 	%r1062, %r1061, %r1683;
	shr.u64 	%rd347, %rd696, 33;
	cvt.u32.u64 	%r1063, %rd347;
	and.b32  	%r1064, %r1063, 1;
	add.s32 	%r1683, %r1062, %r1064;
$L__BB0_211:
	setp.eq.s32 	%p175, %r1683, 3;
	mov.b64 	%rd730, 4294967296;
	@%p175 bra 	$L__BB0_213;
	shr.u64 	%rd349, %rd3, 32;
	and.b64  	%rd350, %rd349, 1;
	setp.eq.b64 	%p176, %rd350, 1;
	setp.eq.s32 	%p177, %r1683, 2;
	selp.b64 	%rd351, 4294967296, 0, %p177;
	selp.b64 	%rd730, %rd351, 0, %p176;
$L__BB0_213:
	setp.eq.s32 	%p178, %r3, 0;
	or.b64  	%rd113, %rd730, %rd110;
	mov.b32 	%r1684, 0;
	@%p178 bra 	$L__BB0_215;
	{ .reg .b32 tmp; mov.b64 {tmp, %r1066}, %rd693; }
	and.b32  	%r1067, %r1066, 1;
	shr.u64 	%rd352, %rd693, 33;
	cvt.u32.u64 	%r1068, %rd352;
	and.b32  	%r1069, %r1068, 1;
	add.s32 	%r1070, %r1067, %r1069;
	shr.u64 	%rd353, %rd693, 34;
	cvt.u32.u64 	%r1071, %rd353;
	and.b32  	%r1072, %r1071, 1;
	add.s32 	%r1684, %r1070, %r1072;
$L__BB0_215:
	setp.ge.u32 	%p179, %r3, %r13;
	shr.u64 	%rd354, %rd3, 34;
	cvt.u32.u64 	%r1073, %rd354;
	and.b32  	%r218, %r1073, 1;
	add.s32 	%r1074, %r218, %r206;
	add.s32 	%r1685, %r1074, %r1684;
	@%p179 bra 	$L__BB0_217;
	{ .reg .b32 tmp; mov.b64 {tmp, %r1075}, %rd696; }
	and.b32  	%r1076, %r1075, 1;
	shr.u64 	%rd355, %rd696, 33;
	cvt.u32.u64 	%r1077, %rd355;
	and.b32  	%r1078, %r1077, 1;
	add.s32 	%r1079, %r1076, %r1078;
	add.s32 	%r1080, %r1079, %r1685;
	shr.u64 	%rd356, %rd696, 34;
	cvt.u32.u64 	%r1081, %rd356;
	and.b32  	%r1082, %r1081, 1;
	add.s32 	%r1685, %r1080, %r1082;
$L__BB0_217:
	setp.eq.s32 	%p180, %r1685, 3;
	mov.b64 	%rd731, 8589934592;
	@%p180 bra 	$L__BB0_219;
	and.b64  	%rd359, %rd346, 1;
	setp.eq.b64 	%p181, %rd359, 1;
	setp.eq.s32 	%p182, %r1685, 2;
	selp.b64 	%rd360, 8589934592, 0, %p182;
	selp.b64 	%rd731, %rd360, 0, %p181;
$L__BB0_219:
	setp.eq.s32 	%p183, %r3, 0;
	or.b64  	%rd116, %rd731, %rd113;
	mov.b32 	%r1686, 0;
	@%p183 bra 	$L__BB0_221;
	shr.u64 	%rd361, %rd693, 33;
	cvt.u32.u64 	%r1084, %rd361;
	and.b32  	%r1085, %r1084, 1;
	shr.u64 	%rd362, %rd693, 34;
	cvt.u32.u64 	%r1086, %rd362;
	and.b32  	%r1087, %r1086, 1;
	add.s32 	%r1088, %r1085, %r1087;
	shr.u64 	%rd363, %rd693, 35;
	cvt.u32.u64 	%r1089, %rd363;
	and.b32  	%r1090, %r1089, 1;
	add.s32 	%r1686, %r1088, %r1090;
$L__BB0_221:
	setp.ge.u32 	%p184, %r3, %r13;
	shr.u64 	%rd364, %rd3, 35;
	cvt.u32.u64 	%r1091, %rd364;
	and.b32  	%r224, %r1091, 1;
	add.s32 	%r1092, %r224, %r212;
	add.s32 	%r1687, %r1092, %r1686;
	@%p184 bra 	$L__BB0_223;
	shr.u64 	%rd365, %rd696, 33;
	cvt.u32.u64 	%r1093, %rd365;
	and.b32  	%r1094, %r1093, 1;
	shr.u64 	%rd366, %rd696, 34;
	cvt.u32.u64 	%r1095, %rd366;
	and.b32  	%r1096, %r1095, 1;
	add.s32 	%r1097, %r1094, %r1096;
	add.s32 	%r1098, %r1097, %r1687;
	shr.u64 	%rd367, %rd696, 35;
	cvt.u32.u64 	%r1099, %rd367;
	and.b32  	%r1100, %r1099, 1;
	add.s32 	%r1687, %r1098, %r1100;
$L__BB0_223:
	setp.eq.s32 	%p185, %r1687, 3;
	mov.b64 	%rd732, 17179869184;
	@%p185 bra 	$L__BB0_225;
	and.b64  	%rd370, %rd354, 1;
	setp.eq.b64 	%p186, %rd370, 1;
	setp.eq.s32 	%p187, %r1687, 2;
	selp.b64 	%rd371, 17179869184, 0, %p187;
	selp.b64 	%rd732, %rd371, 0, %p186;
$L__BB0_225:
	setp.eq.s32 	%p188, %r3, 0;
	or.b64  	%rd119, %rd732, %rd116;
	mov.b32 	%r1688, 0;
	@%p188 bra 	$L__BB0_227;
	shr.u64 	%rd372, %rd693, 34;
	cvt.u32.u64 	%r1102, %rd372;
	and.b32  	%r1103, %r1102, 1;
	shr.u64 	%rd373, %rd693, 35;
	cvt.u32.u64 	%r1104, %rd373;
	and.b32  	%r1105, %r1104, 1;
	add.s32 	%r1106, %r1103, %r1105;
	shr.u64 	%rd374, %rd693, 36;
	cvt.u32.u64 	%r1107, %rd374;
	and.b32  	%r1108, %r1107, 1;
	add.s32 	%r1688, %r1106, %r1108;
$L__BB0_227:
	setp.ge.u32 	%p189, %r3, %r13;
	shr.u64 	%rd375, %rd3, 36;
	cvt.u32.u64 	%r1109, %rd375;
	and.b32  	%r230, %r1109, 1;
	add.s32 	%r1110, %r230, %r218;
	add.s32 	%r1689, %r1110, %r1688;
	@%p189 bra 	$L__BB0_229;
	shr.u64 	%rd376, %rd696, 34;
	cvt.u32.u64 	%r1111, %rd376;
	and.b32  	%r1112, %r1111, 1;
	shr.u64 	%rd377, %rd696, 35;
	cvt.u32.u64 	%r1113, %rd377;
	and.b32  	%r1114, %r1113, 1;
	add.s32 	%r1115, %r1112, %r1114;
	add.s32 	%r1116, %r1115, %r1689;
	shr.u64 	%rd378, %rd696, 36;
	cvt.u32.u64 	%r1117, %rd378;
	and.b32  	%r1118, %r1117, 1;
	add.s32 	%r1689, %r1116, %r1118;
$L__BB0_229:
	setp.eq.s32 	%p190, %r1689, 3;
	mov.b64 	%rd733, 34359738368;
	@%p190 bra 	$L__BB0_231;
	and.b64  	%rd381, %rd364, 1;
	setp.eq.b64 	%p191, %rd381, 1;
	setp.eq.s32 	%p192, %r1689, 2;
	selp.b64 	%rd382, 34359738368, 0, %p192;
	selp.b64 	%rd733, %rd382, 0, %p191;
$L__BB0_231:
	setp.eq.s32 	%p193, %r3, 0;
	or.b64  	%rd122, %rd733, %rd119;
	mov.b32 	%r1690, 0;
	@%p193 bra 	$L__BB0_233;
	shr.u64 	%rd383, %rd693, 35;
	cvt.u32.u64 	%r1120, %rd383;
	and.b32  	%r1121, %r1120, 1;
	shr.u64 	%rd384, %rd693, 36;
	cvt.u32.u64 	%r1122, %rd384;
	and.b32  	%r1123, %r1122, 1;
	add.s32 	%r1124, %r1121, %r1123;
	shr.u64 	%rd385, %rd693, 37;
	cvt.u32.u64 	%r1125, %rd385;
	and.b32  	%r1126, %r1125, 1;
	add.s32 	%r1690, %r1124, %r1126;
$L__BB0_233:
	setp.ge.u32 	%p194, %r3, %r13;
	shr.u64 	%rd386, %rd3, 37;
	cvt.u32.u64 	%r1127, %rd386;
	and.b32  	%r236, %r1127, 1;
	add.s32 	%r1128, %r236, %r224;
	add.s32 	%r1691, %r1128, %r1690;
	@%p194 bra 	$L__BB0_235;
	shr.u64 	%rd387, %rd696, 35;
	cvt.u32.u64 	%r1129, %rd387;
	and.b32  	%r1130, %r1129, 1;
	shr.u64 	%rd388, %rd696, 36;
	cvt.u32.u64 	%r1131, %rd388;
	and.b32  	%r1132, %r1131, 1;
	add.s32 	%r1133, %r1130, %r1132;
	add.s32 	%r1134, %r1133, %r1691;
	shr.u64 	%rd389, %rd696, 37;
	cvt.u32.u64 	%r1135, %rd389;
	and.b32  	%r1136, %r1135, 1;
	add.s32 	%r1691, %r1134, %r1136;
$L__BB0_235:
	setp.eq.s32 	%p195, %r1691, 3;
	mov.b64 	%rd734, 68719476736;
	@%p195 bra 	$L__BB0_237;
	and.b64  	%rd392, %rd375, 1;
	setp.eq.b64 	%p196, %rd392, 1;
	setp.eq.s32 	%p197, %r1691, 2;
	selp.b64 	%rd393, 68719476736, 0, %p197;
	selp.b64 	%rd734, %rd393, 0, %p196;
$L__BB0_237:
	setp.eq.s32 	%p198, %r3, 0;
	or.b64  	%rd125, %rd734, %rd122;
	mov.b32 	%r1692, 0;
	@%p198 bra 	$L__BB0_239;
	shr.u64 	%rd394, %rd693, 36;
	cvt.u32.u64 	%r1138, %rd394;
	and.b32  	%r1139, %r1138, 1;
	shr.u64 	%rd395, %rd693, 37;
	cvt.u32.u64 	%r1140, %rd395;
	and.b32  	%r1141, %r1140, 1;
	add.s32 	%r1142, %r1139, %r1141;
	shr.u64 	%rd396, %rd693, 38;
	cvt.u32.u64 	%r1143, %rd396;
	and.b32  	%r1144, %r1143, 1;
	add.s32 	%r1692, %r1142, %r1144;
$L__BB0_239:
	setp.ge.u32 	%p199, %r3, %r13;
	shr.u64 	%rd397, %rd3, 38;
	cvt.u32.u64 	%r1145, %rd397;
	and.b32  	%r242, %r1145, 1;
	add.s32 	%r1146, %r242, %r230;
	add.s32 	%r1693, %r1146, %r1692;
	@%p199 bra 	$L__BB0_241;
	shr.u64 	%rd398, %rd696, 36;
	cvt.u32.u64 	%r1147, %rd398;
	and.b32  	%r1148, %r1147, 1;
	shr.u64 	%rd399, %rd696, 37;
	cvt.u32.u64 	%r1149, %rd399;
	and.b32  	%r1150, %r1149, 1;
	add.s32 	%r1151, %r1148, %r1150;
	add.s32 	%r1152, %r1151, %r1693;
	shr.u64 	%rd400, %rd696, 38;
	cvt.u32.u64 	%r1153, %rd400;
	and.b32  	%r1154, %r1153, 1;
	add.s32 	%r1693, %r1152, %r1154;
$L__BB0_241:
	setp.eq.s32 	%p200, %r1693, 3;
	mov.b64 	%rd735, 137438953472;
	@%p200 bra 	$L__BB0_243;
	and.b64  	%rd403, %rd386, 1;
	setp.eq.b64 	%p201, %rd403, 1;
	setp.eq.s32 	%p202, %r1693, 2;
	selp.b64 	%rd404, 137438953472, 0, %p202;
	selp.b64 	%rd735, %rd404, 0, %p201;
$L__BB0_243:
	setp.eq.s32 	%p203, %r3, 0;
	or.b64  	%rd128, %rd735, %rd125;
	mov.b32 	%r1694, 0;
	@%p203 bra 	$L__BB0_245;
	shr.u64 	%rd405, %rd693, 37;
	cvt.u32.u64 	%r1156, %rd405;
	and.b32  	%r1157, %r1156, 1;
	shr.u64 	%rd406, %rd693, 38;
	cvt.u32.u64 	%r1158, %rd406;
	and.b32  	%r1159, %r1158, 1;
	add.s32 	%r1160, %r1157, %r1159;
	shr.u64 	%rd407, %rd693, 39;
	cvt.u32.u64 	%r1161, %rd407;
	and.b32  	%r1162, %r1161, 1;
	add.s32 	%r1694, %r1160, %r1162;
$L__BB0_245:
	setp.ge.u32 	%p204, %r3, %r13;
	shr.u64 	%rd408, %rd3, 39;
	cvt.u32.u64 	%r1163, %rd408;
	and.b32  	%r248, %r1163, 1;
	add.s32 	%r1164, %r248, %r236;
	add.s32 	%r1695, %r1164, %r1694;
	@%p204 bra 	$L__BB0_247;
	shr.u64 	%rd409, %rd696, 37;
	cvt.u32.u64 	%r1165, %rd409;
	and.b32  	%r1166, %r1165, 1;
	shr.u64 	%rd410, %rd696, 38;
	cvt.u32.u64 	%r1167, %rd410;
	and.b32  	%r1168, %r1167, 1;
	add.s32 	%r1169, %r1166, %r1168;
	add.s32 	%r1170, %r1169, %r1695;
	shr.u64 	%rd411, %rd696, 39;
	cvt.u32.u64 	%r1171, %rd411;
	and.b32  	%r1172, %r1171, 1;
	add.s32 	%r1695, %r1170, %r1172;
$L__BB0_247:
	setp.eq.s32 	%p205, %r1695, 3;
	mov.b64 	%rd736, 274877906944;
	@%p205 bra 	$L__BB0_249;
	and.b64  	%rd414, %rd397, 1;
	setp.eq.b64 	%p206, %rd414, 1;
	setp.eq.s32 	%p207, %r1695, 2;
	selp.b64 	%rd415, 274877906944, 0, %p207;
	selp.b64 	%rd736, %rd415, 0, %p206;
$L__BB0_249:
	setp.eq.s32 	%p208, %r3, 0;
	or.b64  	%rd131, %rd736, %rd128;
	mov.b32 	%r1696, 0;
	@%p208 bra 	$L__BB0_251;
	shr.u64 	%rd416, %rd693, 38;
	cvt.u32.u64 	%r1174, %rd416;
	and.b32  	%r1175, %r1174, 1;
	shr.u64 	%rd417, %rd693, 39;
	cvt.u32.u64 	%r1176, %rd417;
	and.b32  	%r1177, %r1176, 1;
	add.s32 	%r1178, %r1175, %r1177;
	shr.u64 	%rd418, %rd693, 40;
	cvt.u32.u64 	%r1179, %rd418;
	and.b32  	%r1180, %r1179, 1;
	add.s32 	%r1696, %r1178, %r1180;
$L__BB0_251:
	setp.ge.u32 	%p209, %r3, %r13;
	shr.u64 	%rd419, %rd3, 40;
	cvt.u32.u64 	%r1181, %rd419;
	and.b32  	%r254, %r1181, 1;
	add.s32 	%r1182, %r254, %r242;
	add.s32 	%r1697, %r1182, %r1696;
	@%p209 bra 	$L__BB0_253;
	shr.u64 	%rd420, %rd696, 38;
	cvt.u32.u64 	%r1183, %rd420;
	and.b32  	%r1184, %r1183, 1;
	shr.u64 	%rd421, %rd696, 39;
	cvt.u32.u64 	%r1185, %rd421;
	and.b32  	%r1186, %r1185, 1;
	add.s32 	%r1187, %r1184, %r1186;
	add.s32 	%r1188, %r1187, %r1697;
	shr.u64 	%rd422, %rd696, 40;
	cvt.u32.u64 	%r1189, %rd422;
	and.b32  	%r1190, %r1189, 1;
	add.s32 	%r1697, %r1188, %r1190;
$L__BB0_253:
	setp.eq.s32 	%p210, %r1697, 3;
	mov.b64 	%rd737, 549755813888;
	@%p210 bra 	$L__BB0_255;
	and.b64  	%rd425, %rd408, 1;
	setp.eq.b64 	%p211, %rd425, 1;
	setp.eq.s32 	%p212, %r1697, 2;
	selp.b64 	%rd426, 549755813888, 0, %p212;
	selp.b64 	%rd737, %rd426, 0, %p211;
$L__BB0_255:
	setp.eq.s32 	%p213, %r3, 0;
	or.b64  	%rd134, %rd737, %rd131;
	mov.b32 	%r1698, 0;
	@%p213 bra 	$L__BB0_257;
	shr.u64 	%rd427, %rd693, 39;
	cvt.u32.u64 	%r1192, %rd427;
	and.b32  	%r1193, %r1192, 1;
	shr.u64 	%rd428, %rd693, 40;
	cvt.u32.u64 	%r1194, %rd428;
	and.b32  	%r1195, %r1194, 1;
	add.s32 	%r1196, %r1193, %r1195;
	shr.u64 	%rd429, %rd693, 41;
	cvt.u32.u64 	%r1197, %rd429;
	and.b32  	%r1198, %r1197, 1;
	add.s32 	%r1698, %r1196, %r1198;
$L__BB0_257:
	setp.ge.u32 	%p214, %r3, %r13;
	shr.u64 	%rd430, %rd3, 41;
	cvt.u32.u64 	%r1199, %rd430;
	and.b32  	%r260, %r1199, 1;
	add.s32 	%r1200, %r260, %r248;
	add.s32 	%r1699, %r1200, %r1698;
	@%p214 bra 	$L__BB0_259;
	shr.u64 	%rd431, %rd696, 39;
	cvt.u32.u64 	%r1201, %rd431;
	and.b32  	%r1202, %r1201, 1;
	shr.u64 	%rd432, %rd696, 40;
	cvt.u32.u64 	%r1203, %rd432;
	and.b32  	%r1204, %r1203, 1;
	add.s32 	%r1205, %r1202, %r1204;
	add.s32 	%r1206, %r1205, %r1699;
	shr.u64 	%rd433, %rd696, 41;
	cvt.u32.u64 	%r1207, %rd433;
	and.b32  	%r1208, %r1207, 1;
	add.s32 	%r1699, %r1206, %r1208;
$L__BB0_259:
	setp.eq.s32 	%p215, %r1699, 3;
	mov.b64 	%rd738, 1099511627776;
	@%p215 bra 	$L__BB0_261;
	and.b64  	%rd436, %rd419, 1;
	setp.eq.b64 	%p216, %rd436, 1;
	setp.eq.s32 	%p217, %r1699, 2;
	selp.b64 	%rd437, 1099511627776, 0, %p217;
	selp.b64 	%rd738, %rd437, 0, %p216;
$L__BB0_261:
	setp.eq.s32 	%p218, %r3, 0;
	or.b64  	%rd137, %rd738, %rd134;
	mov.b32 	%r1700, 0;
	@%p218 bra 	$L__BB0_263;
	shr.u64 	%rd438, %rd693, 40;
	cvt.u32.u64 	%r1210, %rd438;
	and.b32  	%r1211, %r1210, 1;
	shr.u64 	%rd439, %rd693, 41;
	cvt.u32.u64 	%r1212, %rd439;
	and.b32  	%r1213, %r1212, 1;
	add.s32 	%r1214, %r1211, %r1213;
	shr.u64 	%rd440, %rd693, 42;
	cvt.u32.u64 	%r1215, %rd440;
	and.b32  	%r1216, %r1215, 1;
	add.s32 	%r1700, %r1214, %r1216;
$L__BB0_263:
	setp.ge.u32 	%p219, %r3, %r13;
	shr.u64 	%rd441, %rd3, 42;
	cvt.u32.u64 	%r1217, %rd441;
	and.b32  	%r266, %r1217, 1;
	add.s32 	%r1218, %r266, %r254;
	add.s32 	%r1701, %r1218, %r1700;
	@%p219 bra 	$L__BB0_265;
	shr.u64 	%rd442, %rd696, 40;
	cvt.u32.u64 	%r1219, %rd442;
	and.b32  	%r1220, %r1219, 1;
	shr.u64 	%rd443, %rd696, 41;
	cvt.u32.u64 	%r1221, %rd443;
	and.b32  	%r1222, %r1221, 1;
	add.s32 	%r1223, %r1220, %r1222;
	add.s32 	%r1224, %r1223, %r1701;
	shr.u64 	%rd444, %rd696, 42;
	cvt.u32.u64 	%r1225, %rd444;
	and.b32  	%r1226, %r1225, 1;
	add.s32 	%r1701, %r1224, %r1226;
$L__BB0_265:
	setp.eq.s32 	%p220, %r1701, 3;
	mov.b64 	%rd739, 2199023255552;
	@%p220 bra 	$L__BB0_267;
	and.b64  	%rd447, %rd430, 1;
	setp.eq.b64 	%p221, %rd447, 1;
	setp.eq.s32 	%p222, %r1701, 2;
	selp.b64 	%rd448, 2199023255552, 0, %p222;
	selp.b64 	%rd739, %rd448, 0, %p221;
$L__BB0_267:
	setp.eq.s32 	%p223, %r3, 0;
	or.b64  	%rd140, %rd739, %rd137;
	mov.b32 	%r1702, 0;
	@%p223 bra 	$L__BB0_269;
	shr.u64 	%rd449, %rd693, 41;
	cvt.u32.u64 	%r1228, %rd449;
	and.b32  	%r1229, %r1228, 1;
	shr.u64 	%rd450, %rd693, 42;
	cvt.u32.u64 	%r1230, %rd450;
	and.b32  	%r1231, %r1230, 1;
	add.s32 	%r1232, %r1229, %r1231;
	shr.u64 	%rd451, %rd693, 43;
	cvt.u32.u64 	%r1233, %rd451;
	and.b32  	%r1234, %r1233, 1;
	add.s32 	%r1702, %r1232, %r1234;
$L__BB0_269:
	setp.ge.u32 	%p224, %r3, %r13;
	shr.u64 	%rd452, %rd3, 43;
	cvt.u32.u64 	%r1235, %rd452;
	and.b32  	%r272, %r1235, 1;
	add.s32 	%r1236, %r272, %r260;
	add.s32 	%r1703, %r1236, %r1702;
	@%p224 bra 	$L__BB0_271;
	shr.u64 	%rd453, %rd696, 41;
	cvt.u32.u64 	%r1237, %rd453;
	and.b32  	%r1238, %r1237, 1;
	shr.u64 	%rd454, %rd696, 42;
	cvt.u32.u64 	%r1239, %rd454;
	and.b32  	%r1240, %r1239, 1;
	add.s32 	%r1241, %r1238, %r1240;
	add.s32 	%r1242, %r1241, %r1703;
	shr.u64 	%rd455, %rd696, 43;
	cvt.u32.u64 	%r1243, %rd455;
	and.b32  	%r1244, %r1243, 1;
	add.s32 	%r1703, %r1242, %r1244;
$L__BB0_271:
	setp.eq.s32 	%p225, %r1703, 3;
	mov.b64 	%rd740, 4398046511104;
	@%p225 bra 	$L__BB0_273;
	and.b64  	%rd458, %rd441, 1;
	setp.eq.b64 	%p226, %rd458, 1;
	setp.eq.s32 	%p227, %r1703, 2;
	selp.b64 	%rd459, 4398046511104, 0, %p227;
	selp.b64 	%rd740, %rd459, 0, %p226;
$L__BB0_273:
	setp.eq.s32 	%p228, %r3, 0;
	or.b64  	%rd143, %rd740, %rd140;
	mov.b32 	%r1704, 0;
	@%p228 bra 	$L__BB0_275;
	shr.u64 	%rd460, %rd693, 42;
	cvt.u32.u64 	%r1246, %rd460;
	and.b32  	%r1247, %r1246, 1;
	shr.u64 	%rd461, %rd693, 43;
	cvt.u32.u64 	%r1248, %rd461;
	and.b32  	%r1249, %r1248, 1;
	add.s32 	%r1250, %r1247, %r1249;
	shr.u64 	%rd462, %rd693, 44;
	cvt.u32.u64 	%r1251, %rd462;
	and.b32  	%r1252, %r1251, 1;
	add.s32 	%r1704, %r1250, %r1252;
$L__BB0_275:
	setp.ge.u32 	%p229, %r3, %r13;
	shr.u64 	%rd463, %rd3, 44;
	cvt.u32.u64 	%r1253, %rd463;
	and.b32  	%r278, %r1253, 1;
	add.s32 	%r1254, %r278, %r266;
	add.s32 	%r1705, %r1254, %r1704;
	@%p229 bra 	$L__BB0_277;
	shr.u64 	%rd464, %rd696, 42;
	cvt.u32.u64 	%r1255, %rd464;
	and.b32  	%r1256, %r1255, 1;
	shr.u64 	%rd465, %rd696, 43;
	cvt.u32.u64 	%r1257, %rd465;
	and.b32  	%r1258, %r1257, 1;
	add.s32 	%r1259, %r1256, %r1258;
	add.s32 	%r1260, %r1259, %r1705;
	shr.u64 	%rd466, %rd696, 44;
	cvt.u32.u64 	%r1261, %rd466;
	and.b32  	%r1262, %r1261, 1;
	add.s32 	%r1705, %r1260, %r1262;
$L__BB0_277:
	setp.eq.s32 	%p230, %r1705, 3;
	mov.b64 	%rd741, 8796093022208;
	@%p230 bra 	$L__BB0_279;
	and.b64  	%rd469, %rd452, 1;
	setp.eq.b64 	%p231, %rd469, 1;
	setp.eq.s32 	%p232, %r1705, 2;
	selp.b64 	%rd470, 8796093022208, 0, %p232;
	selp.b64 	%rd741, %rd470, 0, %p231;
$L__BB0_279:
	setp.eq.s32 	%p233, %r3, 0;
	or.b64  	%rd146, %rd741, %rd143;
	mov.b32 	%r1706, 0;
	@%p233 bra 	$L__BB0_281;
	shr.u64 	%rd471, %rd693, 43;
	cvt.u32.u64 	%r1264, %rd471;
	and.b32  	%r1265, %r1264, 1;
	shr.u64 	%rd472, %rd693, 44;
	cvt.u32.u64 	%r1266, %rd472;
	and.b32  	%r1267, %r1266, 1;
	add.s32 	%r1268, %r1265, %r1267;
	shr.u64 	%rd473, %rd693, 45;
	cvt.u32.u64 	%r1269, %rd473;
	and.b32  	%r1270, %r1269, 1;
	add.s32 	%r1706, %r1268, %r1270;
$L__BB0_281:
	setp.ge.u32 	%p234, %r3, %r13;
	shr.u64 	%rd474, %rd3, 45;
	cvt.u32.u64 	%r1271, %rd474;
	and.b32  	%r284, %r1271, 1;
	add.s32 	%r1272, %r284, %r272;
	add.s32 	%r1707, %r1272, %r1706;
	@%p234 bra 	$L__BB0_283;
	shr.u64 	%rd475, %rd696, 43;
	cvt.u32.u64 	%r1273, %rd475;
	and.b32  	%r1274, %r1273, 1;
	shr.u64 	%rd476, %rd696, 44;
	cvt.u32.u64 	%r1275, %rd476;
	and.b32  	%r1276, %r1275, 1;
	add.s32 	%r1277, %r1274, %r1276;
	add.s32 	%r1278, %r1277, %r1707;
	shr.u64 	%rd477, %rd696, 45;
	cvt.u32.u64 	%r1279, %rd477;
	and.b32  	%r1280, %r1279, 1;
	add.s32 	%r1707, %r1278, %r1280;
$L__BB0_283:
	setp.eq.s32 	%p235, %r1707, 3;
	mov.b64 	%rd742, 17592186044416;
	@%p235 bra 	$L__BB0_285;
	and.b64  	%rd480, %rd463, 1;
	setp.eq.b64 	%p236, %rd480, 1;
	setp.eq.s32 	%p237, %r1707, 2;
	selp.b64 	%rd481, 17592186044416, 0, %p237;
	selp.b64 	%rd742, %rd481, 0, %p236;
$L__BB0_285:
	setp.eq.s32 	%p238, %r3, 0;
	or.b64  	%rd149, %rd742, %rd146;
	mov.b32 	%r1708, 0;
	@%p238 bra 	$L__BB0_287;
	shr.u64 	%rd482, %rd693, 44;
	cvt.u32.u64 	%r1282, %rd482;
	and.b32  	%r1283, %r1282, 1;
	shr.u64 	%rd483, %rd693, 45;
	cvt.u32.u64 	%r1284, %rd483;
	and.b32  	%r1285, %r1284, 1;
	add.s32 	%r1286, %r1283, %r1285;
	shr.u64 	%rd484, %rd693, 46;
	cvt.u32.u64 	%r1287, %rd484;
	and.b32  	%r1288, %r1287, 1;
	add.s32 	%r1708, %r1286, %r1288;
$L__BB0_287:
	setp.ge.u32 	%p239, %r3, %r13;
	shr.u64 	%rd485, %rd3, 46;
	cvt.u32.u64 	%r1289, %rd485;
	and.b32  	%r290, %r1289, 1;
	add.s32 	%r1290, %r290, %r278;
	add.s32 	%r1709, %r1290, %r1708;
	@%p239 bra 	$L__BB0_289;
	shr.u64 	%rd486, %rd696, 44;
	cvt.u32.u64 	%r1291, %rd486;
	and.b32  	%r1292, %r1291, 1;
	shr.u64 	%rd487, %rd696, 45;
	cvt.u32.u64 	%r1293, %rd487;
	and.b32  	%r1294, %r1293, 1;
	add.s32 	%r1295, %r1292, %r1294;
	add.s32 	%r1296, %r1295, %r1709;
	shr.u64 	%rd488, %rd696, 46;
	cvt.u32.u64 	%r1297, %rd488;
	and.b32  	%r1298, %r1297, 1;
	add.s32 	%r1709, %r1296, %r1298;
$L__BB0_289:
	setp.eq.s32 	%p240, %r1709, 3;
	mov.b64 	%rd743, 35184372088832;
	@%p240 bra 	$L__BB0_291;
	and.b64  	%rd491, %rd474, 1;
	setp.eq.b64 	%p241, %rd491, 1;
	setp.eq.s32 	%p242, %r1709, 2;
	selp.b64 	%rd492, 35184372088832, 0, %p242;
	selp.b64 	%rd743, %rd492, 0, %p241;
$L__BB0_291:
	setp.eq.s32 	%p243, %r3, 0;
	or.b64  	%rd152, %rd743, %rd149;
	mov.b32 	%r1710, 0;
	@%p243 bra 	$L__BB0_293;
	shr.u64 	%rd493, %rd693, 45;
	cvt.u32.u64 	%r1300, %rd493;
	and.b32  	%r1301, %r1300, 1;
	shr.u64 	%rd494, %rd693, 46;
	cvt.u32.u64 	%r1302, %rd494;
	and.b32  	%r1303, %r1302, 1;
	add.s32 	%r1304, %r1301, %r1303;
	shr.u64 	%rd495, %rd693, 47;
	cvt.u32.u64 	%r1305, %rd495;
	and.b32  	%r1306, %r1305, 1;
	add.s32 	%r1710, %r1304, %r1306;
$L__BB0_293:
	setp.ge.u32 	%p244, %r3, %r13;
	shr.u64 	%rd496, %rd3, 47;
	cvt.u32.u64 	%r1307, %rd496;
	and.b32  	%r296, %r1307, 1;
	add.s32 	%r1308, %r296, %r284;
	add.s32 	%r1711, %r1308, %r1710;
	@%p244 bra 	$L__BB0_295;
	shr.u64 	%rd497, %rd696, 45;
	cvt.u32.u64 	%r1309, %rd497;
	and.b32  	%r1310, %r1309, 1;
	shr.u64 	%rd498, %rd696, 46;
	cvt.u32.u64 	%r1311, %rd498;
	and.b32  	%r1312, %r1311, 1;
	add.s32 	%r1313, %r1310, %r1312;
	add.s32 	%r1314, %r1313, %r1711;
	shr.u64 	%rd499, %rd696, 47;
	cvt.u32.u64 	%r1315, %rd499;
	and.b32  	%r1316, %r1315, 1;
	add.s32 	%r1711, %r1314, %r1316;
$L__BB0_295:
	setp.eq.s32 	%p245, %r1711, 3;
	mov.b64 	%rd744, 70368744177664;
	@%p245 bra 	$L__BB0_297;
	and.b64  	%rd502, %rd485, 1;
	setp.eq.b64 	%p246, %rd502, 1;
	setp.eq.s32 	%p247, %r1711, 2;
	selp.b64 	%rd503, 70368744177664, 0, %p247;
	selp.b64 	%rd744, %rd503, 0, %p246;
$L__BB0_297:
	setp.eq.s32 	%p248, %r3, 0;
	or.b64  	%rd155, %rd744, %rd152;
	mov.b32 	%r1712, 0;
	@%p248 bra 	$L__BB0_299;
	shr.u64 	%rd504, %rd693, 46;
	cvt.u32.u64 	%r1318, %rd504;
	and.b32  	%r1319, %r1318, 1;
	shr.u64 	%rd505, %rd693, 47;
	cvt.u32.u64 	%r1320, %rd505;
	and.b32  	%r1321, %r1320, 1;
	add.s32 	%r1322, %r1319, %r1321;
	shr.u64 	%rd506, %rd693, 48;
	cvt.u32.u64 	%r1323, %rd506;
	and.b32  	%r1324, %r1323, 1;
	add.s32 	%r1712, %r1322, %r1324;
$L__BB0_299:
	setp.ge.u32 	%p249, %r3, %r13;
	shr.u64 	%rd507, %rd3, 48;
	cvt.u32.u64 	%r1325, %rd507;
	and.b32  	%r302, %r1325, 1;
	add.s32 	%r1326, %r302, %r290;
	add.s32 	%r1713, %r1326, %r1712;
	@%p249 bra 	$L__BB0_301;
	shr.u64 	%rd508, %rd696, 46;
	cvt.u32.u64 	%r1327, %rd508;
	and.b32  	%r1328, %r1327, 1;
	shr.u64 	%rd509, %rd696, 47;
	cvt.u32.u64 	%r1329, %rd509;
	and.b32  	%r1330, %r1329, 1;
	add.s32 	%r1331, %r1328, %r1330;
	add.s32 	%r1332, %r1331, %r1713;
	shr.u64 	%rd510, %rd696, 48;
	cvt.u32.u64 	%r1333, %rd510;
	and.b32  	%r1334, %r1333, 1;
	add.s32 	%r1713, %r1332, %r1334;
$L__BB0_301:
	setp.eq.s32 	%p250, %r1713, 3;
	mov.b64 	%rd745, 140737488355328;
	@%p250 bra 	$L__BB0_303;
	and.b64  	%rd513, %rd496, 1;
	setp.eq.b64 	%p251, %rd513, 1;
	setp.eq.s32 	%p252, %r1713, 2;
	selp.b64 	%rd514, 140737488355328, 0, %p252;
	selp.b64 	%rd745, %rd514, 0, %p251;
$L__BB0_303:
	setp.eq.s32 	%p253, %r3, 0;
	or.b64  	%rd158, %rd745, %rd155;
	mov.b32 	%r1714, 0;
	@%p253 bra 	$L__BB0_305;
	shr.u64 	%rd515, %rd693, 47;
	cvt.u32.u64 	%r1336, %rd515;
	and.b32  	%r1337, %r1336, 1;
	shr.u64 	%rd516, %rd693, 48;
	cvt.u32.u64 	%r1338, %rd516;
	and.b32  	%r1339, %r1338, 1;
	add.s32 	%r1340, %r1337, %r1339;
	shr.u64 	%rd517, %rd693, 49;
	cvt.u32.u64 	%r1341, %rd517;
	and.b32  	%r1342, %r1341, 1;
	add.s32 	%r1714, %r1340, %r1342;
$L__BB0_305:
	setp.ge.u32 	%p254, %r3, %r13;
	shr.u64 	%rd518, %rd3, 49;
	cvt.u32.u64 	%r1343, %rd518;
	and.b32  	%r308, %r1343, 1;
	add.s32 	%r1344, %r308, %r296;
	add.s32 	%r1715, %r1344, %r1714;
	@%p254 bra 	$L__BB0_307;
	shr.u64 	%rd519, %rd696, 47;
	cvt.u32.u64 	%r1345, %rd519;
	and.b32  	%r1346, %r1345, 1;
	shr.u64 	%rd520, %rd696, 48;
	cvt.u32.u64 	%r1347, %rd520;
	and.b32  	%r1348, %r1347, 1;
	add.s32 	%r1349, %r1346, %r1348;
	add.s32 	%r1350, %r1349, %r1715;
	shr.u64 	%rd521, %rd696, 49;
	cvt.u32.u64 	%r1351, %rd521;
	and.b32  	%r1352, %r1351, 1;
	add.s32 	%r1715, %r1350, %r1352;
$L__BB0_307:
	setp.eq.s32 	%p255, %r1715, 3;
	mov.b64 	%rd746, 281474976710656;
	@%p255 bra 	$L__BB0_309;
	and.b64  	%rd524, %rd507, 1;
	setp.eq.b64 	%p256, %rd524, 1;
	setp.eq.s32 	%p257, %r1715, 2;
	selp.b64 	%rd525, 281474976710656, 0, %p257;
	selp.b64 	%rd746, %rd525, 0, %p256;
$L__BB0_309:
	setp.eq.s32 	%p258, %r3, 0;
	or.b64  	%rd161, %rd746, %rd158;
	mov.b32 	%r1716, 0;
	@%p258 bra 	$L__BB0_311;
	shr.u64 	%rd526, %rd693, 48;
	cvt.u32.u64 	%r1354, %rd526;
	and.b32  	%r1355, %r1354, 1;
	shr.u64 	%rd527, %rd693, 49;
	cvt.u32.u64 	%r1356, %rd527;
	and.b32  	%r1357, %r1356, 1;
	add.s32 	%r1358, %r1355, %r1357;
	shr.u64 	%rd528, %rd693, 50;
	cvt.u32.u64 	%r1359, %rd528;
	and.b32  	%r1360, %r1359, 1;
	add.s32 	%r1716, %r1358, %r1360;
$L__BB0_311:
	setp.ge.u32 	%p259, %r3, %r13;
	shr.u64 	%rd529, %rd3, 50;
	cvt.u32.u64 	%r1361, %rd529;
	and.b32  	%r314, %r1361, 1;
	add.s32 	%r1362, %r314, %r302;
	add.s32 	%r1717, %r1362, %r1716;
	@%p259 bra 	$L__BB0_313;
	shr.u64 	%rd530, %rd696, 48;
	cvt.u32.u64 	%r1363, %rd530;
	and.b32  	%r1364, %r1363, 1;
	shr.u64 	%rd531, %rd696, 49;
	cvt.u32.u64 	%r1365, %rd531;
	and.b32  	%r1366, %r1365, 1;
	add.s32 	%r1367, %r1364, %r1366;
	add.s32 	%r1368, %r1367, %r1717;
	shr.u64 	%rd532, %rd696, 50;
	cvt.u32.u64 	%r1369, %rd532;
	and.b32  	%r1370, %r1369, 1;
	add.s32 	%r1717, %r1368, %r1370;
$L__BB0_313:
	setp.eq.s32 	%p260, %r1717, 3;
	mov.b64 	%rd747, 562949953421312;
	@%p260 bra 	$L__BB0_315;
	and.b64  	%rd535, %rd518, 1;
	setp.eq.b64 	%p261, %rd535, 1;
	setp.eq.s32 	%p262, %r1717, 2;
	selp.b64 	%rd536, 562949953421312, 0, %p262;
	selp.b64 	%rd747, %rd536, 0, %p261;
$L__BB0_315:
	setp.eq.s32 	%p263, %r3, 0;
	or.b64  	%rd164, %rd747, %rd161;
	mov.b32 	%r1718, 0;
	@%p263 bra 	$L__BB0_317;
	shr.u64 	%rd537, %rd693, 49;
	cvt.u32.u64 	%r1372, %rd537;
	and.b32  	%r1373, %r1372, 1;
	shr.u64 	%rd538, %rd693, 50;
	cvt.u32.u64 	%r1374, %rd538;
	and.b32  	%r1375, %r1374, 1;
	add.s32 	%r1376, %r1373, %r1375;
	shr.u64 	%rd539, %rd693, 51;
	cvt.u32.u64 	%r1377, %rd539;
	and.b32  	%r1378, %r1377, 1;
	add.s32 	%r1718, %r1376, %r1378;
$L__BB0_317:
	setp.ge.u32 	%p264, %r3, %r13;
	shr.u64 	%rd540, %rd3, 51;
	cvt.u32.u64 	%r1379, %rd540;
	and.b32  	%r320, %r1379, 1;
	add.s32 	%r1380, %r320, %r308;
	add.s32 	%r1719, %r1380, %r1718;
	@%p264 bra 	$L__BB0_319;
	shr.u64 	%rd541, %rd696, 49;
	cvt.u32.u64 	%r1381, %rd541;
	and.b32  	%r1382, %r1381, 1;
	shr.u64 	%rd542, %rd696, 50;
	cvt.u32.u64 	%r1383, %rd542;
	and.b32  	%r1384, %r1383, 1;
	add.s32 	%r1385, %r1382, %r1384;
	add.s32 	%r1386, %r1385, %r1719;
	shr.u64 	%rd543, %rd696, 51;
	cvt.u32.u64 	%r1387, %rd543;
	and.b32  	%r1388, %r1387, 1;
	add.s32 	%r1719, %r1386, %r1388;
$L__BB0_319:
	setp.eq.s32 	%p265, %r1719, 3;
	mov.b64 	%rd748, 1125899906842624;
	@%p265 bra 	$L__BB0_321;
	and.b64  	%rd546, %rd529, 1;
	setp.eq.b64 	%p266, %rd546, 1;
	setp.eq.s32 	%p267, %r1719, 2;
	selp.b64 	%rd547, 1125899906842624, 0, %p267;
	selp.b64 	%rd748, %rd547, 0, %p266;
$L__BB0_321:
	setp.eq.s32 	%p268, %r3, 0;
	or.b64  	%rd167, %rd748, %rd164;
	mov.b32 	%r1720, 0;
	@%p268 bra 	$L__BB0_323;
	shr.u64 	%rd548, %rd693, 50;
	cvt.u32.u64 	%r1390, %rd548;
	and.b32  	%r1391, %r1390, 1;
	shr.u64 	%rd549, %rd693, 51;
	cvt.u32.u64 	%r1392, %rd549;
	and.b32  	%r1393, %r1392, 1;
	add.s32 	%r1394, %r1391, %r1393;
	shr.u64 	%rd550, %rd693, 52;
	cvt.u32.u64 	%r1395, %rd550;
	and.b32  	%r1396, %r1395, 1;
	add.s32 	%r1720, %r1394, %r1396;
$L__BB0_323:
	setp.ge.u32 	%p269, %r3, %r13;
	shr.u64 	%rd551, %rd3, 52;
	cvt.u32.u64 	%r1397, %rd551;
	and.b32  	%r326, %r1397, 1;
	add.s32 	%r1398, %r326, %r314;
	add.s32 	%r1721, %r1398, %r1720;
	@%p269 bra 	$L__BB0_325;
	shr.u64 	%rd552, %rd696, 50;
	cvt.u32.u64 	%r1399, %rd552;
	and.b32  	%r1400, %r1399, 1;
	shr.u64 	%rd553, %rd696, 51;
	cvt.u32.u64 	%r1401, %rd553;
	and.b32  	%r1402, %r1401, 1;
	add.s32 	%r1403, %r1400, %r1402;
	add.s32 	%r1404, %r1403, %r1721;
	shr.u64 	%rd554, %rd696, 52;
	cvt.u32.u64 	%r1405, %rd554;
	and.b32  	%r1406, %r1405, 1;
	add.s32 	%r1721, %r1404, %r1406;
$L__BB0_325:
	setp.eq.s32 	%p270, %r1721, 3;
	mov.b64 	%rd749, 2251799813685248;
	@%p270 bra 	$L__BB0_327;
	and.b64  	%rd557, %rd540, 1;
	setp.eq.b64 	%p271, %rd557, 1;
	setp.eq.s32 	%p272, %r1721, 2;
	selp.b64 	%rd558, 2251799813685248, 0, %p272;
	selp.b64 	%rd749, %rd558, 0, %p271;
$L__BB0_327:
	setp.eq.s32 	%p273, %r3, 0;
	or.b64  	%rd170, %rd749, %rd167;
	mov.b32 	%r1722, 0;
	@%p273 bra 	$L__BB0_329;
	shr.u64 	%rd559, %rd693, 51;
	cvt.u32.u64 	%r1408, %rd559;
	and.b32  	%r1409, %r1408, 1;
	shr.u64 	%rd560, %rd693, 52;
	cvt.u32.u64 	%r1410, %rd560;
	and.b32  	%r1411, %r1410, 1;
	add.s32 	%r1412, %r1409, %r1411;
	shr.u64 	%rd561, %rd693, 53;
	cvt.u32.u64 	%r1413, %rd561;
	and.b32  	%r1414, %r1413, 1;
	add.s32 	%r1722, %r1412, %r1414;
$L__BB0_329:
	setp.ge.u32 	%p274, %r3, %r13;
	shr.u64 	%rd562, %rd3, 53;
	cvt.u32.u64 	%r1415, %rd562;
	and.b32  	%r332, %r1415, 1;
	add.s32 	%r1416, %r332, %r320;
	add.s32 	%r1723, %r1416, %r1722;
	@%p274 bra 	$L__BB0_331;
	shr.u64 	%rd563, %rd696, 51;
	cvt.u32.u64 	%r1417, %rd563;
	and.b32  	%r1418, %r1417, 1;
	shr.u64 	%rd564, %rd696, 52;
	cvt.u32.u64 	%r1419, %rd564;
	and.b32  	%r1420, %r1419, 1;
	add.s32 	%r1421, %r1418, %r1420;
	add.s32 	%r1422, %r1421, %r1723;
	shr.u64 	%rd565, %rd696, 53;
	cvt.u32.u64 	%r1423, %rd565;
	and.b32  	%r1424, %r1423, 1;
	add.s32 	%r1723, %r1422, %r1424;
$L__BB0_331:
	setp.eq.s32 	%p275, %r1723, 3;
	mov.b64 	%rd750, 4503599627370496;
	@%p275 bra 	$L__BB0_333;
	and.b64  	%rd568, %rd551, 1;
	setp.eq.b64 	%p276, %rd568, 1;
	setp.eq.s32 	%p277, %r1723, 2;
	selp.b64 	%rd569, 4503599627370496, 0, %p277;
	selp.b64 	%rd750, %rd569, 0, %p276;
$L__BB0_333:
	setp.eq.s32 	%p278, %r3, 0;
	or.b64  	%rd173, %rd750, %rd170;
	mov.b32 	%r1724, 0;
	@%p278 bra 	$L__BB0_335;
	shr.u64 	%rd570, %rd693, 52;
	cvt.u32.u64 	%r1426, %rd570;
	and.b32  	%r1427, %r1426, 1;
	shr.u64 	%rd571, %rd693, 53;
	cvt.u32.u64 	%r1428, %rd571;
	and.b32  	%r1429, %r1428, 1;
	add.s32 	%r1430, %r1427, %r1429;
	shr.u64 	%rd572, %rd693, 54;
	cvt.u32.u64 	%r1431, %rd572;
	and.b32  	%r1432, %r1431, 1;
	add.s32 	%r1724, %r1430, %r1432;
$L__BB0_335:
	setp.ge.u32 	%p279, %r3, %r13;
	shr.u64 	%rd573, %rd3, 54;
	cvt.u32.u64 	%r1433, %rd573;
	and.b32  	%r338, %r1433, 1;
	add.s32 	%r1434, %r338, %r326;
	add.s32 	%r1725, %r1434, %r1724;
	@%p279 bra 	$L__BB0_337;
	shr.u64 	%rd574, %rd696, 52;
	cvt.u32.u64 	%r1435, %rd574;
	and.b32  	%r1436, %r1435, 1;
	shr.u64 	%rd575, %rd696, 53;
	cvt.u32.u64 	%r1437, %rd575;
	and.b32  	%r1438, %r1437, 1;
	add.s32 	%r1439, %r1436, %r1438;
	add.s32 	%r1440, %r1439, %r1725;
	shr.u64 	%rd576, %rd696, 54;
	cvt.u32.u64 	%r1441, %rd576;
	and.b32  	%r1442, %r1441, 1;
	add.s32 	%r1725, %r1440, %r1442;
$L__BB0_337:
	setp.eq.s32 	%p280, %r1725, 3;
	mov.b64 	%rd751, 9007199254740992;
	@%p280 bra 	$L__BB0_339;
	and.b64  	%rd579, %rd562, 1;
	setp.eq.b64 	%p281, %rd579, 1;
	setp.eq.s32 	%p282, %r1725, 2;
	selp.b64 	%rd580, 9007199254740992, 0, %p282;
	selp.b64 	%rd751, %rd580, 0, %p281;
$L__BB0_339:
	setp.eq.s32 	%p283, %r3, 0;
	or.b64  	%rd176, %rd751, %rd173;
	mov.b32 	%r1726, 0;
	@%p283 bra 	$L__BB0_341;
	shr.u64 	%rd581, %rd693, 53;
	cvt.u32.u64 	%r1444, %rd581;
	and.b32  	%r1445, %r1444, 1;
	shr.u64 	%rd582, %rd693, 54;
	cvt.u32.u64 	%r1446, %rd582;
	and.b32  	%r1447, %r1446, 1;
	add.s32 	%r1448, %r1445, %r1447;
	shr.u64 	%rd583, %rd693, 55;
	cvt.u32.u64 	%r1449, %rd583;
	and.b32  	%r1450, %r1449, 1;
	add.s32 	%r1726, %r1448, %r1450;
$L__BB0_341:
	setp.ge.u32 	%p284, %r3, %r13;
	shr.u64 	%rd584, %rd3, 55;
	cvt.u32.u64 	%r1451, %rd584;
	and.b32  	%r344, %r1451, 1;
	add.s32 	%r1452, %r344, %r332;
	add.s32 	%r1727, %r1452, %r1726;
	@%p284 bra 	$L__BB0_343;
	shr.u64 	%rd585, %rd696, 53;
	cvt.u32.u64 	%r1453, %rd585;
	and.b32  	%r1454, %r1453, 1;
	shr.u64 	%rd586, %rd696, 54;
	cvt.u32.u64 	%r1455, %rd586;
	and.b32  	%r1456, %r1455, 1;
	add.s32 	%r1457, %r1454, %r1456;
	add.s32 	%r1458, %r1457, %r1727;
	shr.u64 	%rd587, %rd696, 55;
	cvt.u32.u64 	%r1459, %rd587;
	and.b32  	%r1460, %r1459, 1;
	add.s32 	%r1727, %r1458, %r1460;
$L__BB0_343:
	setp.eq.s32 	%p285, %r1727, 3;
	mov.b64 	%rd752, 18014398509481984;
	@%p285 bra 	$L__BB0_345;
	and.b64  	%rd590, %rd573, 1;
	setp.eq.b64 	%p286, %rd590, 1;
	setp.eq.s32 	%p287, %r1727, 2;
	selp.b64 	%rd591, 18014398509481984, 0, %p287;
	selp.b64 	%rd752, %rd591, 0, %p286;
$L__BB0_345:
	setp.eq.s32 	%p288, %r3, 0;
	or.b64  	%rd179, %rd752, %rd176;
	mov.b32 	%r1728, 0;
	@%p288 bra 	$L__BB0_347;
	shr.u64 	%rd592, %rd693, 54;
	cvt.u32.u64 	%r1462, %rd592;
	and.b32  	%r1463, %r1462, 1;
	shr.u64 	%rd593, %rd693, 55;
	cvt.u32.u64 	%r1464, %rd593;
	and.b32  	%r1465, %r1464, 1;
	add.s32 	%r1466, %r1463, %r1465;
	shr.u64 	%rd594, %rd693, 56;
	cvt.u32.u64 	%r1467, %rd594;
	and.b32  	%r1468, %r1467, 1;
	add.s32 	%r1728, %r1466, %r1468;
$L__BB0_347:
	setp.ge.u32 	%p289, %r3, %r13;
	shr.u64 	%rd595, %rd3, 56;
	cvt.u32.u64 	%r1469, %rd595;
	and.b32  	%r350, %r1469, 1;
	add.s32 	%r1470, %r350, %r338;
	add.s32 	%r1729, %r1470, %r1728;
	@%p289 bra 	$L__BB0_349;
	shr.u64 	%rd596, %rd696, 54;
	cvt.u32.u64 	%r1471, %rd596;
	and.b32  	%r1472, %r1471, 1;
	shr.u64 	%rd597, %rd696, 55;
	cvt.u32.u64 	%r1473, %rd597;
	and.b32  	%r1474, %r1473, 1;
	add.s32 	%r1475, %r1472, %r1474;
	add.s32 	%r1476, %r1475, %r1729;
	shr.u64 	%rd598, %rd696, 56;
	cvt.u32.u64 	%r1477, %rd598;
	and.b32  	%r1478, %r1477, 1;
	add.s32 	%r1729, %r1476, %r1478;
$L__BB0_349:
	setp.eq.s32 	%p290, %r1729, 3;
	mov.b64 	%rd753, 36028797018963968;
	@%p290 bra 	$L__BB0_351;
	and.b64  	%rd601, %rd584, 1;
	setp.eq.b64 	%p291, %rd601, 1;
	setp.eq.s32 	%p292, %r1729, 2;
	selp.b64 	%rd602, 36028797018963968, 0, %p292;
	selp.b64 	%rd753, %rd602, 0, %p291;
$L__BB0_351:
	setp.eq.s32 	%p293, %r3, 0;
	or.b64  	%rd182, %rd753, %rd179;
	mov.b32 	%r1730, 0;
	@%p293 bra 	$L__BB0_353;
	shr.u64 	%rd603, %rd693, 55;
	cvt.u32.u64 	%r1480, %rd603;
	and.b32  	%r1481, %r1480, 1;
	shr.u64 	%rd604, %rd693, 56;
	cvt.u32.u64 	%r1482, %rd604;
	and.b32  	%r1483, %r1482, 1;
	add.s32 	%r1484, %r1481, %r1483;
	shr.u64 	%rd605, %rd693, 57;
	cvt.u32.u64 	%r1485, %rd605;
	and.b32  	%r1486, %r1485, 1;
	add.s32 	%r1730, %r1484, %r1486;
$L__BB0_353:
	setp.ge.u32 	%p294, %r3, %r13;
	shr.u64 	%rd606, %rd3, 57;
	cvt.u32.u64 	%r1487, %rd606;
	and.b32  	%r356, %r1487, 1;
	add.s32 	%r1488, %r356, %r344;
	add.s32 	%r1731, %r1488, %r1730;
	@%p294 bra 	$L__BB0_355;
	shr.u64 	%rd607, %rd696, 55;
	cvt.u32.u64 	%r1489, %rd607;
	and.b32  	%r1490, %r1489, 1;
	shr.u64 	%rd608, %rd696, 56;
	cvt.u32.u64 	%r1491, %rd608;
	and.b32  	%r1492, %r1491, 1;
	add.s32 	%r1493, %r1490, %r1492;
	add.s32 	%r1494, %r1493, %r1731;
	shr.u64 	%rd609, %rd696, 57;
	cvt.u32.u64 	%r1495, %rd609;
	and.b32  	%r1496, %r1495, 1;
	add.s32 	%r1731, %r1494, %r1496;
$L__BB0_355:
	setp.eq.s32 	%p295, %r1731, 3;
	mov.b64 	%rd754, 72057594037927936;
	@%p295 bra 	$L__BB0_357;
	and.b64  	%rd612, %rd595, 1;
	setp.eq.b64 	%p296, %rd612, 1;
	setp.eq.s32 	%p297, %r1731, 2;
	selp.b64 	%rd613, 72057594037927936, 0, %p297;
	selp.b64 	%rd754, %rd613, 0, %p296;
$L__BB0_357:
	setp.eq.s32 	%p298, %r3, 0;
	or.b64  	%rd185, %rd754, %rd182;
	mov.b32 	%r1732, 0;
	@%p298 bra 	$L__BB0_359;
	shr.u64 	%rd614, %rd693, 56;
	cvt.u32.u64 	%r1498, %rd614;
	and.b32  	%r1499, %r1498, 1;
	shr.u64 	%rd615, %rd693, 57;
	cvt.u32.u64 	%r1500, %rd615;
	and.b32  	%r1501, %r1500, 1;
	add.s32 	%r1502, %r1499, %r1501;
	shr.u64 	%rd616, %rd693, 58;
	cvt.u32.u64 	%r1503, %rd616;
	and.b32  	%r1504, %r1503, 1;
	add.s32 	%r1732, %r1502, %r1504;
$L__BB0_359:
	setp.ge.u32 	%p299, %r3, %r13;
	shr.u64 	%rd617, %rd3, 58;
	cvt.u32.u64 	%r1505, %rd617;
	and.b32  	%r362, %r1505, 1;
	add.s32 	%r1506, %r362, %r350;
	add.s32 	%r1733, %r1506, %r1732;
	@%p299 bra 	$L__BB0_361;
	shr.u64 	%rd618, %rd696, 56;
	cvt.u32.u64 	%r1507, %rd618;
	and.b32  	%r1508, %r1507, 1;
	shr.u64 	%rd619, %rd696, 57;
	cvt.u32.u64 	%r1509, %rd619;
	and.b32  	%r1510, %r1509, 1;
	add.s32 	%r1511, %r1508, %r1510;
	add.s32 	%r1512, %r1511, %r1733;
	shr.u64 	%rd620, %rd696, 58;
	cvt.u32.u64 	%r1513, %rd620;
	and.b32  	%r1514, %r1513, 1;
	add.s32 	%r1733, %r1512, %r1514;
$L__BB0_361:
	setp.eq.s32 	%p300, %r1733, 3;
	mov.b64 	%rd755, 144115188075855872;
	@%p300 bra 	$L__BB0_363;
	and.b64  	%rd623, %rd606, 1;
	setp.eq.b64 	%p301, %rd623, 1;
	setp.eq.s32 	%p302, %r1733, 2;
	selp.b64 	%rd624, 144115188075855872, 0, %p302;
	selp.b64 	%rd755, %rd624, 0, %p301;
$L__BB0_363:
	setp.eq.s32 	%p303, %r3, 0;
	or.b64  	%rd188, %rd755, %rd185;
	mov.b32 	%r1734, 0;
	@%p303 bra 	$L__BB0_365;
	shr.u64 	%rd625, %rd693, 57;
	cvt.u32.u64 	%r1516, %rd625;
	and.b32  	%r1517, %r1516, 1;
	shr.u64 	%rd626, %rd693, 58;
	cvt.u32.u64 	%r1518, %rd626;
	and.b32  	%r1519, %r1518, 1;
	add.s32 	%r1520, %r1517, %r1519;
	shr.u64 	%rd627, %rd693, 59;
	cvt.u32.u64 	%r1521, %rd627;
	and.b32  	%r1522, %r1521, 1;
	add.s32 	%r1734, %r1520, %r1522;
$L__BB0_365:
	setp.ge.u32 	%p304, %r3, %r13;
	shr.u64 	%rd628, %rd3, 59;
	cvt.u32.u64 	%r1523, %rd628;
	and.b32  	%r368, %r1523, 1;
	add.s32 	%r1524, %r368, %r356;
	add.s32 	%r1735, %r1524, %r1734;
	@%p304 bra 	$L__BB0_367;
	shr.u64 	%rd629, %rd696, 57;
	cvt.u32.u64 	%r1525, %rd629;
	and.b32  	%r1526, %r1525, 1;
	shr.u64 	%rd630, %rd696, 58;
	cvt.u32.u64 	%r1527, %rd630;
	and.b32  	%r1528, %r1527, 1;
	add.s32 	%r1529, %r1526, %r1528;
	add.s32 	%r1530, %r1529, %r1735;
	shr.u64 	%rd631, %rd696, 59;
	cvt.u32.u64 	%r1531, %rd631;
	and.b32  	%r1532, %r1531, 1;
	add.s32 	%r1735, %r1530, %r1532;
$L__BB0_367:
	setp.eq.s32 	%p305, %r1735, 3;
	mov.b64 	%rd756, 288230376151711744;
	@%p305 bra 	$L__BB0_369;
	and.b64  	%rd634, %rd617, 1;
	setp.eq.b64 	%p306, %rd634, 1;
	setp.eq.s32 	%p307, %r1735, 2;
	selp.b64 	%rd635, 288230376151711744, 0, %p307;
	selp.b64 	%rd756, %rd635, 0, %p306;
$L__BB0_369:
	setp.eq.s32 	%p308, %r3, 0;
	or.b64  	%rd191, %rd756, %rd188;
	mov.b32 	%r1736, 0;
	@%p308 bra 	$L__BB0_371;
	shr.u64 	%rd636, %rd693, 58;
	cvt.u32.u64 	%r1534, %rd636;
	and.b32  	%r1535, %r1534, 1;
	shr.u64 	%rd637, %rd693, 59;
	cvt.u32.u64 	%r1536, %rd637;
	and.b32  	%r1537, %r1536, 1;
	add.s32 	%r1538, %r1535, %r1537;
	shr.u64 	%rd638, %rd693, 60;
	cvt.u32.u64 	%r1539, %rd638;
	and.b32  	%r1540, %r1539, 1;
	add.s32 	%r1736, %r1538, %r1540;
$L__BB0_371:
	setp.ge.u32 	%p309, %r3, %r13;
	shr.u64 	%rd639, %rd3, 60;
	cvt.u32.u64 	%r1541, %rd639;
	and.b32  	%r374, %r1541, 1;
	add.s32 	%r1542, %r374, %r362;
	add.s32 	%r1737, %r1542, %r1736;
	@%p309 bra 	$L__BB0_373;
	shr.u64 	%rd640, %rd696, 58;
	cvt.u32.u64 	%r1543, %rd640;
	and.b32  	%r1544, %r1543, 1;
	shr.u64 	%rd641, %rd696, 59;
	cvt.u32.u64 	%r1545, %rd641;
	and.b32  	%r1546, %r1545, 1;
	add.s32 	%r1547, %r1544, %r1546;
	add.s32 	%r1548, %r1547, %r1737;
	shr.u64 	%rd642, %rd696, 60;
	cvt.u32.u64 	%r1549, %rd642;
	and.b32  	%r1550, %r1549, 1;
	add.s32 	%r1737, %r1548, %r1550;
$L__BB0_373:
	setp.eq.s32 	%p310, %r1737, 3;
	mov.b64 	%rd757, 576460752303423488;
	@%p310 bra 	$L__BB0_375;
	and.b64  	%rd645, %rd628, 1;
	setp.eq.b64 	%p311, %rd645, 1;
	setp.eq.s32 	%p312, %r1737, 2;
	selp.b64 	%rd646, 576460752303423488, 0, %p312;
	selp.b64 	%rd757, %rd646, 0, %p311;
$L__BB0_375:
	setp.eq.s32 	%p313, %r3, 0;
	or.b64  	%rd194, %rd757, %rd191;
	mov.b32 	%r1738, 0;
	@%p313 bra 	$L__BB0_377;
	shr.u64 	%rd647, %rd693, 59;
	cvt.u32.u64 	%r1552, %rd647;
	and.b32  	%r1553, %r1552, 1;
	shr.u64 	%rd648, %rd693, 60;
	cvt.u32.u64 	%r1554, %rd648;
	and.b32  	%r1555, %r1554, 1;
	add.s32 	%r1556, %r1553, %r1555;
	shr.u64 	%rd649, %rd693, 61;
	cvt.u32.u64 	%r1557, %rd649;
	and.b32  	%r1558, %r1557, 1;
	add.s32 	%r1738, %r1556, %r1558;
$L__BB0_377:
	setp.ge.u32 	%p314, %r3, %r13;
	shr.u64 	%rd650, %rd3, 61;
	cvt.u32.u64 	%r1559, %rd650;
	and.b32  	%r380, %r1559, 1;
	add.s32 	%r1560, %r380, %r368;
	add.s32 	%r1739, %r1560, %r1738;
	@%p314 bra 	$L__BB0_379;
	shr.u64 	%rd651, %rd696, 59;
	cvt.u32.u64 	%r1561, %rd651;
	and.b32  	%r1562, %r1561, 1;
	shr.u64 	%rd652, %rd696, 60;
	cvt.u32.u64 	%r1563, %rd652;
	and.b32  	%r1564, %r1563, 1;
	add.s32 	%r1565, %r1562, %r1564;
	add.s32 	%r1566, %r1565, %r1739;
	shr.u64 	%rd653, %rd696, 61;
	cvt.u32.u64 	%r1567, %rd653;
	and.b32  	%r1568, %r1567, 1;
	add.s32 	%r1739, %r1566, %r1568;
$L__BB0_379:
	setp.eq.s32 	%p315, %r1739, 3;
	mov.b64 	%rd758, 1152921504606846976;
	@%p315 bra 	$L__BB0_381;
	and.b64  	%rd656, %rd639, 1;
	setp.eq.b64 	%p316, %rd656, 1;
	setp.eq.s32 	%p317, %r1739, 2;
	selp.b64 	%rd657, 1152921504606846976, 0, %p317;
	selp.b64 	%rd758, %rd657, 0, %p316;
$L__BB0_381:
	setp.eq.s32 	%p318, %r3, 0;
	or.b64  	%rd197, %rd758, %rd194;
	mov.b32 	%r1740, 0;
	@%p318 bra 	$L__BB0_383;
	shr.u64 	%rd658, %rd693, 60;
	cvt.u32.u64 	%r1570, %rd658;
	and.b32  	%r1571, %r1570, 1;
	shr.u64 	%rd659, %rd693, 61;
	cvt.u32.u64 	%r1572, %rd659;
	and.b32  	%r1573, %r1572, 1;
	add.s32 	%r1574, %r1571, %r1573;
	shr.u64 	%rd660, %rd693, 62;
	cvt.u32.u64 	%r1575, %rd660;
	and.b32  	%r1576, %r1575, 1;
	add.s32 	%r1740, %r1574, %r1576;
$L__BB0_383:
	setp.ge.u32 	%p319, %r3, %r13;
	shr.u64 	%rd661, %rd3, 62;
	cvt.u32.u64 	%r1577, %rd661;
	and.b32  	%r386, %r1577, 1;
	add.s32 	%r1578, %r386, %r374;
	add.s32 	%r1741, %r1578, %r1740;
	@%p319 bra 	$L__BB0_385;
	shr.u64 	%rd662, %rd696, 60;
	cvt.u32.u64 	%r1579, %rd662;
	and.b32  	%r1580, %r1579, 1;
	shr.u64 	%rd663, %rd696, 61;
	cvt.u32.u64 	%r1581, %rd663;
	and.b32  	%r1582, %r1581, 1;
	add.s32 	%r1583, %r1580, %r1582;
	add.s32 	%r1584, %r1583, %r1741;
	shr.u64 	%rd664, %rd696, 62;
	cvt.u32.u64 	%r1585, %rd664;
	and.b32  	%r1586, %r1585, 1;
	add.s32 	%r1741, %r1584, %r1586;
$L__BB0_385:
	setp.eq.s32 	%p320, %r1741, 3;
	mov.b64 	%rd759, 2305843009213693952;
	@%p320 bra 	$L__BB0_387;
	and.b64  	%rd667, %rd650, 1;
	setp.eq.b64 	%p321, %rd667, 1;
	setp.eq.s32 	%p322, %r1741, 2;
	selp.b64 	%rd668, 2305843009213693952, 0, %p322;
	selp.b64 	%rd759, %rd668, 0, %p321;
$L__BB0_387:
	setp.eq.s32 	%p323, %r3, 0;
	or.b64  	%rd200, %rd759, %rd197;
	mov.b32 	%r1742, 0;
	@%p323 bra 	$L__BB0_389;
	shr.u64 	%rd669, %rd693, 61;
	cvt.u32.u64 	%r1588, %rd669;
	and.b32  	%r1589, %r1588, 1;
	shr.u64 	%rd670, %rd693, 62;
	cvt.u32.u64 	%r1590, %rd670;
	and.b32  	%r1591, %r1590, 1;
	add.s32 	%r1592, %r1589, %r1591;
	shr.u64 	%rd671, %rd693, 63;
	cvt.u32.u64 	%r1593, %rd671;
	add.s32 	%r1742, %r1592, %r1593;
$L__BB0_389:
	setp.ge.u32 	%p324, %r3, %r13;
	shr.u64 	%rd672, %rd3, 63;
	cvt.u32.u64 	%r1594, %rd672;
	add.s32 	%r1595, %r380, %r1594;
	add.s32 	%r1743, %r1595, %r1742;
	@%p324 bra 	$L__BB0_391;
	shr.u64 	%rd673, %rd696, 61;
	cvt.u32.u64 	%r1596, %rd673;
	and.b32  	%r1597, %r1596, 1;
	shr.u64 	%rd674, %rd696, 62;
	cvt.u32.u64 	%r1598, %rd674;
	and.b32  	%r1599, %r1598, 1;
	add.s32 	%r1600, %r1597, %r1599;
	add.s32 	%r1601, %r1600, %r1743;
	shr.u64 	%rd675, %rd696, 63;
	cvt.u32.u64 	%r1602, %rd675;
	add.s32 	%r1743, %r1601, %r1602;
$L__BB0_391:
	setp.eq.s32 	%p325, %r1743, 3;
	mov.b64 	%rd760, 4611686018427387904;
	@%p325 bra 	$L__BB0_393;
	and.b64  	%rd678, %rd661, 1;
	setp.eq.b64 	%p326, %rd678, 1;
	setp.eq.s32 	%p327, %r1743, 2;
	selp.b64 	%rd679, 4611686018427387904, 0, %p327;
	selp.b64 	%rd760, %rd679, 0, %p326;
$L__BB0_393:
	setp.eq.s32 	%p328, %r3, 0;
	or.b64  	%rd203, %rd760, %rd200;
	mov.b32 	%r1744, 0;
	@%p328 bra 	$L__BB0_395;
	shr.u64 	%rd680, %rd693, 62;
	cvt.u32.u64 	%r1604, %rd680;
	and.b32  	%r1605, %r1604, 1;
	shr.u64 	%rd681, %rd693, 63;
	cvt.u32.u64 	%r1606, %rd681;
	add.s32 	%r1607, %r1605, %r1606;
	add.s32 	%r1744, %r1607, %r1616;
$L__BB0_395:
	setp.ge.u32 	%p329, %r3, %r13;
	add.s32 	%r1608, %r1615, %r386;
	add.s32 	%r1745, %r1608, %r1744;
	@%p329 bra 	$L__BB0_397;
	shr.u64 	%rd682, %rd696, 62;
	cvt.u32.u64 	%r1609, %rd682;
	and.b32  	%r1610, %r1609, 1;
	shr.u64 	%rd683, %rd696, 63;
	cvt.u32.u64 	%r1611, %rd683;
	add.s32 	%r1612, %r1610, %r1611;
	add.s32 	%r1613, %r1612, %r1745;
	add.s32 	%r1745, %r1613, %r1617;
$L__BB0_397:
	setp.eq.s32 	%p330, %r1745, 3;
	mov.b64 	%rd761, -9223372036854775808;
	@%p330 bra 	$L__BB0_399;
	and.b64  	%rd686, %rd672, 1;
	setp.eq.b64 	%p331, %rd686, 1;
	setp.eq.s32 	%p332, %r1745, 2;
	selp.b64 	%rd687, -9223372036854775808, 0, %p332;
	selp.b64 	%rd761, %rd687, 0, %p331;
$L__BB0_399:
	or.b64  	%rd688, %rd761, %rd203;
	cvta.to.global.u64 	%rd689, %rd206;
	add.s64 	%rd691, %rd689, %rd208;
	st.global.u64 	[%rd691], %rd688;
$L__BB0_400:
	ret;

}


// ===== COMPILED SASS (sm_100) =====

	.target	sm_100

	.elftype	@"ET_EXEC"


//--------------------- .note.nv.tkinfo           --------------------------
	.section	.note.nv.tkinfo,"",@"SHT_NOTE"
	.sectionflags	@"SHF_NOTE_NV_TKINFO"
	.tkinfo
        /*0018*/ 	.word	0x00000002
        /*0030*/ 	.string	""
        /*0030*/ 	.string	"ptxas"
        /*0030*/ 	.string	"Cuda compilation tools, release 13.0, V13.0.88"
        /*0030*/ 	.string	"Build cuda_13.0.r13.0/compiler.36424714_0"
        /*0030*/ 	.string	"-arch sm_100 -m 64 "



//--------------------- .note.nv.cuinfo           --------------------------
	.section	.note.nv.cuinfo,"",@"SHT_NOTE"
	.sectionflags	@"SHF_NOTE_NV_CUINFO"
        /*0018*/ 	.short	0x0002
        /*001a*/ 	.short	0x0064
        /*001c*/ 	.short	0x0082
	.zero		2


//--------------------- .nv.info                  --------------------------
	.section	.nv.info,"",@"SHT_CUDA_INFO"
	.align	4


	//----- nvinfo : EIATTR_REGCOUNT
	.align		4
        /*0000*/ 	.byte	0x04, 0x2f
        /*0002*/ 	.short	(.L_1 - .L_0)
	.align		4
.L_0:
        /*0004*/ 	.word	index@(_Z19game_of_life_kernelPKmPmi)
        /*0008*/ 	.word	0x0000001f


	//----- nvinfo : EIATTR_FRAME_SIZE
	.align		4
.L_1:
        /*000c*/ 	.byte	0x04, 0x11
        /*000e*/ 	.short	(.L_3 - .L_2)
	.align		4
.L_2:
        /*0010*/ 	.word	index@(_Z19game_of_life_kernelPKmPmi)
        /*0014*/ 	.word	0x00000000


	//----- nvinfo : EIATTR_MIN_STACK_SIZE
	.align		4
.L_3:
        /*0018*/ 	.byte	0x04, 0x12
        /*001a*/ 	.short	(.L_5 - .L_4)
	.align		4
.L_4:
        /*001c*/ 	.word	index@(_Z19game_of_life_kernelPKmPmi)
        /*0020*/ 	.word	0x00000000
.L_5:


//--------------------- .nv.compat                --------------------------
	.section	.nv.compat,"",@"SHT_CUDA_COMPAT_INFO"
	.align	4
        /*0000*/ 	.byte	0x02, 0x09, 0x00, 0x00, 0x02, 0x02, 0x01, 0x00, 0x02, 0x05, 0x05, 0x00, 0x03, 0x07, 0x01, 0x01
        /*0010*/ 	.byte	0x02, 0x03, 0x00, 0x00, 0x02, 0x06, 0x01, 0x00, 0x04, 0x0b, 0x08, 0x00, 0x09, 0x00, 0x00, 0x00
        /*0020*/ 	.byte	0x00, 0x00, 0x00, 0x00


//--------------------- .nv.info._Z19game_of_life_kernelPKmPmi --------------------------
	.section	.nv.info._Z19game_of_life_kernelPKmPmi,"",@"SHT_CUDA_INFO"
	.sectionflags	@""
	.align	4


	//----- nvinfo : EIATTR_CUDA_API_VERSION
	.align		4
        /*0000*/ 	.byte	0x04, 0x37
        /*0002*/ 	.short	(.L_7 - .L_6)
.L_6:
        /*0004*/ 	.word	0x00000082


	//----- nvinfo : EIATTR_KPARAM_INFO
	.align		4
.L_7:
        /*0008*/ 	.byte	0x04, 0x17
        /*000a*/ 	.short	(.L_9 - .L_8)
.L_8:
        /*000c*/ 	.word	0x00000000
        /*0010*/ 	.short	0x0002
        /*0012*/ 	.short	0x0010
        /*0014*/ 	.byte	0x00, 0xf0, 0x11, 0x00


	//----- nvinfo : EIATTR_KPARAM_INFO
	.align		4
.L_9:
        /*0018*/ 	.byte	0x04, 0x17
        /*001a*/ 	.short	(.L_11 - .L_10)
.L_10:
        /*001c*/ 	.word	0x00000000
        /*0020*/ 	.short	0x0001
        /*0022*/ 	.short	0x0008
        /*0024*/ 	.byte	0x00, 0xf5, 0x21, 0x00


	//----- nvinfo : EIATTR_KPARAM_INFO
	.align		4
.L_11:
        /*0028*/ 	.byte	0x04, 0x17
        /*002a*/ 	.short	(.L_13 - .L_12)
.L_12:
        /*002c*/ 	.word	0x00000000
        /*0030*/ 	.short	0x0000
        /*0032*/ 	.short	0x0000
        /*0034*/ 	.byte	0x00, 0xf5, 0x21, 0x00


	//----- nvinfo : EIATTR_SPARSE_MMA_MASK
	.align		4
.L_13:
        /*0038*/ 	.byte	0x03, 0x50
        /*003a*/ 	.short	0x0000


	//----- nvinfo : EIATTR_MAXREG_COUNT
	.align		4
        /*003c*/ 	.byte	0x03, 0x1b
        /*003e*/ 	.short	0x00ff


	//----- nvinfo : EIATTR_MERCURY_ISA_VERSION
	.align		4
        /*0040*/ 	.byte	0x03, 0x5f
        /*0042*/ 	.short	0x0101


	//----- nvinfo : EIATTR_VRC_CTA_INIT_COUNT
	.align		4
        /*0044*/ 	.byte	0x02, 0x4a
	.zero		1
	.zero		1


	//----- nvinfo : EIATTR_EXIT_INSTR_OFFSETS
	.align		4
        /*0048*/ 	.byte	0x04, 0x1c
        /*004a*/ 	.short	(.L_15 - .L_14)


	//   ....[0]....
.L_14:
        /*004c*/ 	.word	0x000000d0


	//   ....[1]....
        /*0050*/ 	.word	0x00007490


	//----- nvinfo : EIATTR_CRS_STACK_SIZE
	.align		4
.L_15:
        /*0054*/ 	.byte	0x04, 0x1e
        /*0056*/ 	.short	(.L_17 - .L_16)
.L_16:
        /*0058*/ 	.word	0x00000000


	//----- nvinfo : EIATTR_CBANK_PARAM_SIZE
	.align		4
.L_17:
        /*005c*/ 	.byte	0x03, 0x19
        /*005e*/ 	.short	0x0014


	//----- nvinfo : EIATTR_PARAM_CBANK
	.align		4
        /*0060*/ 	.byte	0x04, 0x0a
        /*0062*/ 	.short	(.L_19 - .L_18)
	.align		4
.L_18:
        /*0064*/ 	.word	index@(.nv.constant0._Z19game_of_life_kernelPKmPmi)
        /*0068*/ 	.short	0x0380
        /*006a*/ 	.short	0x0014


	//----- nvinfo : EIATTR_SW_WAR
	.align		4
.L_19:
        /*006c*/ 	.byte	0x04, 0x36
        /*006e*/ 	.short	(.L_21 - .L_20)
.L_20:
        /*0070*/ 	.word	0x00000008
.L_21:


//--------------------- .nv.callgraph             --------------------------
	.section	.nv.callgraph,"",@"SHT_CUDA_CALLGRAPH"
	.align	4
	.sectionentsize	8
	.align		4
        /*0000*/ 	.word	0x00000000
	.align		4
        /*0004*/ 	.word	0xffffffff
	.align		4
        /*0008*/ 	.word	0x00000000
	.align		4
        /*000c*/ 	.word	0xfffffffe
	.align		4
        /*0010*/ 	.word	0x00000000
	.align		4
        /*0014*/ 	.word	0xfffffffd
	.align		4
        /*0018*/ 	.word	0x00000000
	.align		4
        /*001c*/ 	.word	0xfffffffc


//--------------------- .text._Z19game_of_life_kernelPKmPmi --------------------------
	.section	.text._Z19game_of_life_kernelPKmPmi,"ax",@progbits
	.align	128
        .global         _Z19game_of_life_kernelPKmPmi
        .type           _Z19game_of_life_kernelPKmPmi,@function
        .size           _Z19game_of_life_kernelPKmPmi,(.L_x_5 - _Z19game_of_life_kernelPKmPmi)
        .other          _Z19game_of_life_kernelPKmPmi,@"STO_CUDA_ENTRY STV_DEFAULT"
_Z19game_of_life_kernelPKmPmi:
.text._Z19game_of_life_kernelPKmPmi:
[----:B------:R-:W-:Y:S01]  /*0000*/  LDC R1, c[0x0][0x37c] ;  /* 0x0000df00ff017b82 */ /* 0x000fe20000000800 */
[----:B------:R-:W0:Y:S07]  /*0010*/  S2R R3, SR_TID.X ;  /* 0x0000000000037919 */ /* 0x000e2e0000002100 */
[----:B------:R-:W0:Y:S01]  /*0020*/  S2UR UR4, SR_CTAID.X ;  /* 0x00000000000479c3 */ /* 0x000e220000002500 */
[----:B------:R-:W1:Y:S07]  /*0030*/  S2R R5, SR_TID.Y ;  /* 0x0000000000057919 */ /* 0x000e6e0000002200 */
[----:B------:R-:W0:Y:S08]  /*0040*/  LDC R10, c[0x0][0x360] ;  /* 0x0000d800ff0a7b82 */ /* 0x000e300000000800 */
[----:B------:R-:W2:Y:S08]  /*0050*/  LDC R15, c[0x0][0x390] ;  /* 0x0000e400ff0f7b82 */ /* 0x000eb00000000800 */
[----:B------:R-:W1:Y:S08]  /*0060*/  S2UR UR5, SR_CTAID.Y ;  /* 0x00000000000579c3 */ /* 0x000e700000002600 */
[----:B------:R-:W1:Y:S01]  /*0070*/  LDC R4, c[0x0][0x364] ;  /* 0x0000d900ff047b82 */ /* 0x000e620000000800 */
[----:B0-----:R-:W-:Y:S01]  /*0080*/  IMAD R10, R10, UR4, R3 ;  /* 0x000000040a0a7c24 */ /* 0x001fe2000f8e0203 */
[----:B--2---:R-:W-:-:S04]  /*0090*/  SHF.R.S32.HI R11, RZ, 0x6, R15 ;  /* 0x00000006ff0b7819 */ /* 0x004fc8000001140f */
[----:B------:R-:W-:Y:S01]  /*00a0*/  ISETP.GE.AND P0, PT, R10, R11, PT ;  /* 0x0000000b0a00720c */ /* 0x000fe20003f06270 */
[----:B-1----:R-:W-:-:S05]  /*00b0*/  IMAD R4, R4, UR5, R5 ;  /* 0x0000000504047c24 */ /* 0x002fca000f8e0205 */
[----:B------:R-:W-:-:S13]  /*00c0*/  ISETP.GE.OR P0, PT, R4, R15, P0 ;  /* 0x0000000f0400720c */ /* 0x000fda0000706670 */
[----:B------:R-:W-:Y:S05]  /*00d0*/  @P0 EXIT ;  /* 0x000000000000094d */ /* 0x000fea0003800000 */
[----:B------:R-:W0:Y:S01]  /*00e0*/  LDC.64 R6, c[0x0][0x380] ;  /* 0x0000e000ff067b82 */ /* 0x000e220000000a00 */
[----:B------:R-:W1:Y:S01]  /*00f0*/  LDCU.64 UR6, c[0x0][0x358] ;  /* 0x00006b00ff0677ac */ /* 0x000e620008000a00 */
[----:B------:R-:W-:Y:S01]  /*0100*/  IMAD R9, R11, R4, RZ ;  /* 0x000000040b097224 */ /* 0x000fe200078e02ff */
[----:B------:R-:W-:-:S03]  /*0110*/  ISETP.GE.AND P0, PT, R10, 0x1, PT ;  /* 0x000000010a00780c */ /* 0x000fc60003f06270 */
[----:B------:R-:W-:-:S04]  /*0120*/  IMAD.IADD R0, R10, 0x1, R9 ;  /* 0x000000010a007824 */ /* 0x000fc800078e0209 */
[----:B0-----:R-:W-:-:S06]  /*0130*/  IMAD.WIDE R12, R0, 0x8, R6 ;  /* 0x00000008000c7825 */ /* 0x001fcc00078e0206 */
[----:B-1----:R0:W5:Y:S04]  /*0140*/  @P0 LDG.E.CONSTANT R21, desc[UR6][R12.64+-0x4] ;  /* 0xfffffc060c150981 */ /* 0x002168000c1e9900 */
[----:B------:R0:W5:Y:S01]  /*0150*/  LDG.E.64.CONSTANT R2, desc[UR6][R12.64] ;  /* 0x000000060c027981 */ /* 0x000162000c1e9b00 */
[C---:B------:R-:W-:Y:S01]  /*0160*/  ISETP.NE.AND P3, PT, R4.reuse, RZ, PT ;  /* 0x000000ff0400720c */ /* 0x040fe20003f65270 */
[----:B------:R-:W-:Y:S01]  /*0170*/  VIADD R5, R15, 0xffffffff ;  /* 0xffffffff0f057836 */ /* 0x000fe20000000000 */
[----:B------:R-:W-:Y:S01]  /*0180*/  BSSY.RECONVERGENT B0, `(.L_x_0) ;  /* 0x000000e000007945 */ /* 0x000fe20003800200 */
[----:B------:R-:W-:Y:S02]  /*0190*/  IMAD.MOV.U32 R8, RZ, RZ, RZ ;  /* 0x000000ffff087224 */ /* 0x000fe400078e00ff */
[----:B------:R-:W-:Y:S01]  /*01a0*/  IMAD.MOV.U32 R15, RZ, RZ, RZ ;  /* 0x000000ffff0f7224 */ /* 0x000fe200078e00ff */
[----:B------:R-:W-:Y:S01]  /*01b0*/  ISETP.GE.U32.AND P2, PT, R4, R5, PT ;  /* 0x000000050400720c */ /* 0x000fe20003f46070 */
[----:B------:R-:W-:-:S05]  /*01c0*/  VIADD R5, R11, 0xffffffff ;  /* 0xffffffff0b057836 */ /* 0x000fca0000000000 */
[----:B------:R-:W-:Y:S02]  /*01d0*/  ISETP.GE.AND P4, PT, R10, R5, PT ;  /* 0x000000050a00720c */ /* 0x000fe40003f86270 */
[----:B------:R-:W-:Y:S01]  /*01e0*/  CS2R R4, SRZ ;  /* 0x0000000000047805 */ /* 0x000fe2000001ff00 */
[----:B0-----:R-:W-:Y:S10]  /*01f0*/  @!P3 BRA `(.L_x_1) ;  /* 0x000000000018b947 */ /* 0x001ff40003800000 */
[----:B------:R-:W-:-:S05]  /*0200*/  IADD3 R9, PT, PT, R10, R9, -R11 ;  /* 0x000000090a097210 */ /* 0x000fca0007ffe80b */
[----:B------:R-:W-:-:S05]  /*0210*/  IMAD.WIDE R6, R9, 0x8, R6 ;  /* 0x0000000809067825 */ /* 0x000fca00078e0206 */
[----:B------:R-:W2:Y:S04]  /*0220*/  @!P4 LDG.E.CONSTANT R9, desc[UR6][R6.64+0x8] ;  /* 0x000008060609c981 */ /* 0x000ea8000c1e9900 */
[----:B------:R0:W5:Y:S04]  /*0230*/  @P0 LDG.E.CONSTANT R15, desc[UR6][R6.64+-0x4] ;  /* 0xfffffc06060f0981 */ /* 0x000168000c1e9900 */
[----:B------:R0:W5:Y:S02]  /*0240*/  LDG.E.64.CONSTANT R4, desc[UR6][R6.64] ;  /* 0x0000000606047981 */ /* 0x000164000c1e9b00 */
[----:B0-2---:R-:W-:-:S07]  /*0250*/  @!P4 LOP3.LUT R8, R9, 0x1, RZ, 0xc0, !PT ;  /* 0x000000010908c812 */ /* 0x005fce00078ec0ff */
.L_x_1:
[----:B------:R-:W-:Y:S05]  /*0260*/  BSYNC.RECONVERGENT B0 ;  /* 0x0000000000007941 */ /* 0x000fea0003800200 */
.L_x_0:
[----:B------:R-:W-:Y:S01]  /*0270*/  BSSY.RECONVERGENT B0, `(.L_x_2) ;  /* 0x000000a000007945 */ /* 0x000fe20003800200 */
[----:B------:R-:W-:Y:S01]  /*0280*/  IMAD.MOV.U32 R9, RZ, RZ, RZ ;  /* 0x000000ffff097224 */ /* 0x000fe200078e00ff */
[----:B------:R-:W-:Y:S01]  /*0290*/  CS2R R6, SRZ ;  /* 0x0000000000067805 */ /* 0x000fe2000001ff00 */
[----:B------:R-:W-:Y:S01]  /*02a0*/  IMAD.MOV.U32 R14, RZ, RZ, RZ ;  /* 0x000000ffff0e7224 */ /* 0x000fe200078e00ff */
[----:B------:R-:W-:Y:S06]  /*02b0*/  @P2 BRA `(.L_x_3) ;  /* 0x0000000000142947 */ /* 0x000fec0003800000 */
[----:B------:R-:W-:-:S05]  /*02c0*/  IMAD.WIDE R10, R11, 0x8, R12 ;  /* 0x000000080b0a7825 */ /* 0x000fca00078e020c */
[----:B------:R-:W2:Y:S04]  /*02d0*/  @!P4 LDG.E.CONSTANT R16, desc[UR6][R10.64+0x8] ;  /* 0x000008060a10c981 */ /* 0x000ea8000c1e9900 */
[----:B------:R0:W5:Y:S04]  /*02e0*/  @P0 LDG.E.CONSTANT R14, desc[UR6][R10.64+-0x4] ;  /* 0xfffffc060a0e0981 */ /* 0x000168000c1e9900 */
[----:B------:R0:W5:Y:S02]  /*02f0*/  LDG.E.64.CONSTANT R6, desc[UR6][R10.64] ;  /* 0x000000060a067981 */ /* 0x000164000c1e9b00 */
[----:B0-2---:R-:W-:-:S07]  /*0300*/  @!P4 LOP3.LUT R9, R16, 0x1, RZ, 0xc0, !PT ;  /* 0x000000011009c812 */ /* 0x005fce00078ec0ff */
.L_x_3:
[----:B------:R-:W-:Y:S05]  /*0310*/  BSYNC.RECONVERGENT B0 ;  /* 0x0000000000007941 */ /* 0x000fea0003800200 */
.L_x_2:
[--C-:B-----5:R-:W-:Y:S01]  /*0320*/  @P3 SHF.R.U32.HI R20, RZ, 0x1, R4.reuse ;  /* 0x00000001ff143819 */ /* 0x120fe20000011604 */
[----:B------:R-:W-:Y:S01]  /*0330*/  IMAD.MOV.U32 R22, RZ, RZ, RZ ;  /* 0x000000ffff167224 */ /* 0x000fe200078e00ff */
[--C-:B------:R-:W-:Y:S01]  /*0340*/  @P3 SHF.R.U32.HI R18, RZ, 0x2, R4.reuse ;  /* 0x00000002ff123819 */ /* 0x100fe20000011604 */
[----:B------:R-:W-:Y:S01]  /*0350*/  IMAD.MOV.U32 R10, RZ, RZ, RZ ;  /* 0x000000ffff0a7224 */ /* 0x000fe200078e00ff */
[--C-:B------:R-:W-:Y:S02]  /*0360*/  @P3 SHF.R.U32.HI R24, RZ, 0x1, R4.reuse ;  /* 0x00000001ff183819 */ /* 0x100fe40000011604 */
[--C-:B------:R-:W-:Y:S02]  /*0370*/  @P3 SHF.R.U32.HI R25, RZ, 0x2, R4.reuse ;  /* 0x00000002ff193819 */ /* 0x100fe40000011604 */
[--C-:B------:R-:W-:Y:S02]  /*0380*/  @P3 SHF.R.U32.HI R19, RZ, 0x3, R4.reuse ;  /* 0x00000003ff133819 */ /* 0x100fe40000011604 */
[----:B------:R-:W-:-:S02]  /*0390*/  @P3 SHF.R.U32.HI R17, RZ, 0x1, R4 ;  /* 0x00000001ff113819 */ /* 0x000fc40000011604 */
[----:B------:R-:W-:Y:S02]  /*03a0*/  @P3 SHF.R.U32.HI R11, RZ, 0x1f, R15 ;  /* 0x0000001fff0b3819 */ /* 0x000fe4000001160f */
[----:B------:R-:W-:Y:S02]  /*03b0*/  @P3 LOP3.LUT R23, R20, 0x1, RZ, 0xc0, !PT ;  /* 0x0000000114173812 */ /* 0x000fe400078ec0ff */
[----:B------:R-:W-:Y:S02]  /*03c0*/  @P3 LOP3.LUT R15, R4, 0x1, RZ, 0xc0, !PT ;  /* 0x00000001040f3812 */ /* 0x000fe400078ec0ff */
[----:B------:R-:W-:Y:S01]  /*03d0*/  @P3 LOP3.LUT R20, R18, 0x1, RZ, 0xc0, !PT ;  /* 0x0000000112143812 */ /* 0x000fe200078ec0ff */
[----:B------:R-:W-:Y:S01]  /*03e0*/  IMAD.MOV.U32 R18, RZ, RZ, RZ ;  /* 0x000000ffff127224 */ /* 0x000fe200078e00ff */
[----:B------:R-:W-:Y:S02]  /*03f0*/  @P3 LOP3.LUT R24, R24, 0x1, RZ, 0xc0, !PT ;  /* 0x0000000118183812 */ /* 0x000fe400078ec0ff */
[----:B------:R-:W-:-:S02]  /*0400*/  @P3 LOP3.LUT R25, R25, 0x1, RZ, 0xc0, !PT ;  /* 0x0000000119193812 */ /* 0x000fc400078ec0ff */
[----:B------:R-:W-:Y:S02]  /*0410*/  @P3 LOP3.LUT R19, R19, 0x1, RZ, 0xc0, !PT ;  /* 0x0000000113133812 */ /* 0x000fe400078ec0ff */
[----:B------:R-:W-:Y:S02]  /*0420*/  @P3 LOP3.LUT R16, R4, 0x1, RZ, 0xc0, !PT ;  /* 0x0000000104103812 */ /* 0x000fe400078ec0ff */
[----:B------:R-:W-:Y:S02]  /*0430*/  @P3 LOP3.LUT R17, R17, 0x1, RZ, 0xc0, !PT ;  /* 0x0000000111113812 */ /* 0x000fe400078ec0ff */
[----:B------:R-:W-:Y:S01]  /*0440*/  @P3 IADD3 R22, PT, PT, R20, R15, R23 ;  /* 0x0000000f14163210 */ /* 0x000fe20007ffe017 */
[----:B------:R-:W-:Y:S01]  /*0450*/  IMAD.MOV.U32 R20, RZ, RZ, RZ ;  /* 0x000000ffff147224 */ /* 0x000fe200078e00ff */
[----:B------:R-:W-:Y:S01]  /*0460*/  @P3 IADD3 R18, PT, PT, R19, R24, R25 ;  /* 0x0000001813123210 */ /* 0x000fe20007ffe019 */
[----:B------:R-:W-:Y:S01]  /*0470*/  IMAD.MOV.U32 R19, RZ, RZ, RZ ;  /* 0x000000ffff137224 */ /* 0x000fe200078e00ff */
[----:B------:R-:W-:-:S02]  /*0480*/  @P3 IADD3 R10, PT, PT, R17, R16, R11 ;  /* 0x00000010110a3210 */ /* 0x000fc40007ffe00b */
[--C-:B------:R-:W-:Y:S02]  /*0490*/  @P3 SHF.R.U32.HI R23, RZ, 0x3, R4.reuse ;  /* 0x00000003ff173819 */ /* 0x100fe40000011604 */
[--C-:B------:R-:W-:Y:S02]  /*04a0*/  @P3 SHF.R.U32.HI R25, RZ, 0x4, R4.reuse ;  /* 0x00000004ff193819 */ /* 0x100fe40000011604 */
[--C-:B------:R-:W-:Y:S02]  /*04b0*/  @P3 SHF.R.U32.HI R15, RZ, 0x5, R4.reuse ;  /* 0x00000005ff0f3819 */ /* 0x100fe40000011604 */
[--C-:B------:R-:W-:Y:S02]  /*04c0*/  @P3 SHF.R.U32.HI R16, RZ, 0x2, R4.reuse ;  /* 0x00000002ff103819 */ /* 0x100fe40000011604 */
[--C-:B------:R-:W-:Y:S02]  /*04d0*/  @P3 SHF.R.U32.HI R17, RZ, 0x3, R4.reuse ;  /* 0x00000003ff113819 */ /* 0x100fe40000011604 */
[----:B------:R-:W-:-:S02]  /*04e0*/  @P3 SHF.R.U32.HI R11, RZ, 0x4, R4 ;  /* 0x00000004ff0b3819 */ /* 0x000fc40000011604 */
[----:B------:R-:W-:Y:S02]  /*04f0*/  @P3 LOP3.LUT R24, R23, 0x1, RZ, 0xc0, !PT ;  /* 0x0000000117183812 */ /* 0x000fe400078ec0ff */
[----:B------:R-:W-:Y:S02]  /*0500*/  @P3 LOP3.LUT R25, R25, 0x1, RZ, 0xc0, !PT ;  /* 0x0000000119193812 */ /* 0x000fe400078ec0ff */
[----:B------:R-:W-:Y:S02]  /*0510*/  @P3 LOP3.LUT R15, R15, 0x1, RZ, 0xc0, !PT ;  /* 0x000000010f0f3812 */ /* 0x000fe400078ec0ff */
[----:B------:R-:W-:Y:S02]  /*0520*/  @P3 LOP3.LUT R16, R16, 0x1, RZ, 0xc0, !PT ;  /* 0x0000000110103812 */ /* 0x000fe400078ec0ff */
[----:B------:R-:W-:Y:S02]  /*0530*/  @P3 LOP3.LUT R17, R17, 0x1, RZ, 0xc0, !PT ;  /* 0x0000000111113812 */ /* 0x000fe400078ec0ff */
[----:B------:R-:W-:-:S02]  /*0540*/  @P3 LOP3.LUT R11, R11, 0x1, RZ, 0xc0, !PT ;  /* 0x000000010b0b3812 */ /* 0x000fc400078ec0ff */
[----:B------:R-:W-:Y:S02]  /*0550*/  @P3 IADD3 R19, PT, PT, R15, R24, R25 ;  /* 0x000000180f133210 */ /* 0x000fe40007ffe019 */
[----:B------:R-:W-:Y:S02]  /*0560*/  @P3 IADD3 R20, PT, PT, R11, R16, R17 ;  /* 0x000000100b143210 */ /* 0x000fe40007ffe011 */
[--C-:B------:R-:W-:Y:S02]  /*0570*/  @P3 SHF.R.U32.HI R15, RZ, 0x4, R4.reuse ;  /* 0x00000004ff0f3819 */ /* 0x100fe40000011604 */
[--C-:B------:R-:W-:Y:S02]  /*0580*/  @P3 SHF.R.U32.HI R16, RZ, 0x5, R4.reuse ;  /* 0x00000005ff103819 */ /* 0x100fe40000011604 */
[----:B------:R-:W-:Y:S02]  /*0590*/  @P3 SHF.R.U32.HI R11, RZ, 0x6, R4 ;  /* 0x00000006ff0b3819 */ /* 0x000fe40000011604 */
[----:B------:R-:W-:-:S02]  /*05a0*/  @P3 LOP3.LUT R24, R15, 0x1, RZ, 0xc0, !PT ;  /* 0x000000010f183812 */ /* 0x000fc400078ec0ff */
[----:B------:R-:W-:Y:S02]  /*05b0*/  @P3 LOP3.LUT R15, R16, 0x1, RZ, 0xc0, !PT ;  /* 0x00000001100f3812 */ /* 0x000fe400078ec0ff */
[----:B------:R-:W-:Y:S02]  /*05c0*/  CS2R R16, SRZ ;  /* 0x0000000000107805 */ /* 0x000fe4000001ff00 */
[----:B------:R-:W-:Y:S02]  /*05d0*/  @P3 LOP3.LUT R11, R11, 0x1, RZ, 0xc0, !PT ;  /* 0x000000010b0b3812 */ /* 0x000fe400078ec0ff */
[----:B------:R-:W-:Y:S02]  /*05e0*/  @P0 SHF.R.U32.HI R16, RZ, 0x1f, R21 ;  /* 0x0000001fff100819 */ /* 0x000fe40000011615 */
[--C-:B------:R-:W-:Y:S02]  /*05f0*/  @P3 SHF.R.U32.HI R23, RZ, 0x5, R4.reuse ;  /* 0x00000005ff173819 */ /* 0x100fe40000011604 */
[----:B------:R-:W-:-:S02]  /*0600*/  @P3 SHF.R.U32.HI R25, RZ, 0x6, R4 ;  /* 0x00000006ff193819 */ /* 0x000fc40000011604 */
[----:B------:R-:W-:Y:S02]  /*0610*/  @P3 SHF.R.U32.HI R21, RZ, 0x7, R4 ;  /* 0x00000007ff153819 */ /* 0x000fe40000011604 */
[----:B------:R-:W-:Y:S01]  /*0620*/  @P3 IADD3 R17, PT, PT, R11, R24, R15 ;  /* 0x000000180b113210 */ /* 0x000fe20007ffe00f */
[----:B------:R-:W-:Y:S01]  /*0630*/  IMAD.MOV.U32 R11, RZ, RZ, RZ ;  /* 0x000000ffff0b7224 */ /* 0x000fe200078e00ff */
[----:B------:R-:W-:Y:S02]  /*0640*/  @P3 LOP3.LUT R24, R23, 0x1, RZ, 0xc0, !PT ;  /* 0x0000000117183812 */ /* 0x000fe400078ec0ff */
[----:B------:R-:W-:Y:S02]  /*0650*/  @P3 LOP3.LUT R25, R25, 0x1, RZ, 0xc0, !PT ;  /* 0x0000000119193812 */ /* 0x000fe400078ec0ff */
[----:B------:R-:W-:Y:S02]  /*0660*/  @P3 LOP3.LUT R21, R21, 0x1, RZ, 0xc0, !PT ;  /* 0x0000000115153812 */ /* 0x000fe400078ec0ff */
[----:B------:R-:W-:-:S02]  /*0670*/  SHF.R.U32.HI R15, RZ, 0x1, R2 ;  /* 0x00000001ff0f7819 */ /* 0x000fc40000011602 */
[----:B------:R-:W-:Y:S02]  /*0680*/  @P3 IADD3 R11, PT, PT, R21, R24, R25 ;  /* 0x00000018150b3210 */ /* 0x000fe40007ffe019 */
[--C-:B------:R-:W-:Y:S02]  /*0690*/  @P3 SHF.R.U32.HI R24, RZ, 0x6, R4.reuse ;  /* 0x00000006ff183819 */ /* 0x100fe40000011604 */
[--C-:B------:R-:W-:Y:S02]  /*06a0*/  @P3 SHF.R.U32.HI R26, RZ, 0x7, R4.reuse ;  /* 0x00000007ff1a3819 */ /* 0x100fe40000011604 */
[----:B------:R-:W-:Y:S02]  /*06b0*/  @P3 SHF.R.U32.HI R21, RZ, 0x8, R4 ;  /* 0x00000008ff153819 */ /* 0x000fe40000011604 */
[----:B------:R-:W-:Y:S02]  /*06c0*/  LOP3.LUT R15, R15, 0x1, RZ, 0xc0, !PT ;  /* 0x000000010f0f7812 */ /* 0x000fe400078ec0ff */
[----:B------:R-:W-:-:S02]  /*06d0*/  SHF.R.U32.HI R23, RZ, 0x1f, R14 ;  /* 0x0000001fff177819 */ /* 0x000fc4000001160e */
[----:B------:R-:W-:Y:S02]  /*06e0*/  @P3 LOP3.LUT R25, R24, 0x1, RZ, 0xc0, !PT ;  /* 0x0000000118193812 */ /* 0x000fe400078ec0ff */
[----:B------:R-:W-:Y:S02]  /*06f0*/  @P3 LOP3.LUT R26, R26, 0x1, RZ, 0xc0, !PT ;  /* 0x000000011a1a3812 */ /* 0x000fe400078ec0ff */
[----:B------:R-:W-:Y:S02]  /*0700*/  @P3 LOP3.LUT R14, R21, 0x1, RZ, 0xc0, !PT ;  /* 0x00000001150e3812 */ /* 0x000fe400078ec0ff */
[----:B------:R-:W-:Y:S01]  /*0710*/  IADD3 R10, PT, PT, R10, R15, R16 ;  /* 0x0000000f0a0a7210 */ /* 0x000fe20007ffe010 */
[----:B------:R-:W-:Y:S01]  /*0720*/  IMAD.MOV.U32 R16, RZ, RZ, RZ ;  /* 0x000000ffff107224 */ /* 0x000fe200078e00ff */
[----:B------:R-:W-:Y:S02]  /*0730*/  @P3 IADD3 R16, PT, PT, R14, R25, R26 ;  /* 0x000000190e103210 */ /* 0x000fe40007ffe01a */
[----:B------:R-:W-:-:S02]  /*0740*/  @!P2 LOP3.LUT R21, R6, 0x1, RZ, 0xc0, !PT ;  /* 0x000000010615a812 */ /* 0x000fc400078ec0ff */
[----:B------:R-:W-:Y:S02]  /*0750*/  @!P2 SHF.R.U32.HI R14, RZ, 0x1, R6 ;  /* 0x00000001ff0ea819 */ /* 0x000fe40000011606 */
[----:B------:R-:W-:Y:S02]  /*0760*/  @!P2 IADD3 R23, PT, PT, R10, R21, R23 ;  /* 0x000000150a17a210 */ /* 0x000fe40007ffe017 */
[----:B------:R-:W-:Y:S02]  /*0770*/  @!P2 LOP3.LUT R24, R14, 0x1, RZ, 0xc0, !PT ;  /* 0x000000010e18a812 */ /* 0x000fe400078ec0ff */
[----:B------:R-:W-:Y:S01]  /*0780*/  SHF.R.U32.HI R21, RZ, 0x3, R2 ;  /* 0x00000003ff157819 */ /* 0x000fe20000011602 */
[----:B------:R0:W2:Y:S02]  /*0790*/  @!P4 LDG.E.CONSTANT R14, desc[UR6][R12.64+0x8] ;  /* 0x000008060c0ec981 */ /* 0x0000a4000c1e9900 */
[----:B------:R-:W-:Y:S01]  /*07a0*/  @!P2 IMAD.IADD R10, R23, 0x1, R24 ;  /* 0x00000001170aa824 */ /* 0x000fe200078e0218 */
[----:B------:R-:W-:-:S02]  /*07b0*/  LOP3.LUT R21, R21, 0x1, RZ, 0xc0, !PT ;  /* 0x0000000115157812 */ /* 0x000fc400078ec0ff */
[--C-:B------:R-:W-:Y:S02]  /*07c0*/  SHF.R.U32.HI R23, RZ, 0x2, R2.reuse ;  /* 0x00000002ff177819 */ /* 0x100fe40000011602 */
[----:B------:R-:W-:Y:S02]  /*07d0*/  SHF.R.U32.HI R25, RZ, 0x4, R2 ;  /* 0x00000004ff197819 */ /* 0x000fe40000011602 */
[----:B------:R-:W-:Y:S02]  /*07e0*/  IADD3 R18, PT, PT, R18, R21, R15 ;  /* 0x0000001512127210 */ /* 0x000fe40007ffe00f */
[----:B------:R-:W-:Y:S02]  /*07f0*/  LOP3.LUT R24, R23, 0x1, RZ, 0xc0, !PT ;  /* 0x0000000117187812 */ /* 0x000fe400078ec0ff */
[----:B------:R-:W-:Y:S02]  /*0800*/  LOP3.LUT R15, R2, 0x1, RZ, 0xc0, !PT ;  /* 0x00000001020f7812 */ /* 0x000fe400078ec0ff */
[----:B------:R-:W-:-:S02]  /*0810*/  LOP3.LUT R23, R25, 0x1, RZ, 0xc0, !PT ;  /* 0x0000000119177812 */ /* 0x000fc400078ec0ff */
[----:B------:R-:W-:Y:S02]  /*0820*/  SHF.R.U32.HI R26, RZ, 0x5, R2 ;  /* 0x00000005ff1a7819 */ /* 0x000fe40000011602 */
[----:B------:R-:W-:Y:S02]  /*0830*/  IADD3 R22, PT, PT, R22, R24, R15 ;  /* 0x0000001816167210 */ /* 0x000fe40007ffe00f */
[----:B0-----:R-:W-:Y:S02]  /*0840*/  IADD3 R12, PT, PT, R20, R23, R24 ;  /* 0x00000017140c7210 */ /* 0x001fe40007ffe018 */
[----:B------:R-:W-:Y:S02]  /*0850*/  SHF.R.U32.HI R24, RZ, 0x6, R2 ;  /* 0x00000006ff187819 */ /* 0x000fe40000011602 */
[----:B------:R-:W-:Y:S02]  /*0860*/  LOP3.LUT R26, R26, 0x1, RZ, 0xc0, !PT ;  /* 0x000000011a1a7812 */ /* 0x000fe400078ec0ff */
[----:B------:R-:W-:-:S02]  /*0870*/  LOP3.LUT R24, R24, 0x1, RZ, 0xc0, !PT ;  /* 0x0000000118187812 */ /* 0x000fc400078ec0ff */
[----:B------:R-:W-:Y:S02]  /*0880*/  IADD3 R19, PT, PT, R19, R26, R21 ;  /* 0x0000001a13137210 */ /* 0x000fe40007ffe015 */
[----:B------:R-:W-:Y:S02]  /*0890*/  IADD3 R21, PT, PT, R17, R24, R23 ;  /* 0x0000001811157210 */ /* 0x000fe40007ffe017 */
[----:B------:R-:W-:Y:S02]  /*08a0*/  @!P2 SHF.R.U32.HI R17, RZ, 0x1, R6 ;  /* 0x00000001ff11a819 */ /* 0x000fe40000011606 */
[----:B------:R-:W-:Y:S02]  /*08b0*/  SHF.R.U32.HI R20, RZ, 0x7, R2 ;  /* 0x00000007ff147819 */ /* 0x000fe40000011602 */
[----:B------:R-:W-:Y:S02]  /*08c0*/  @!P2 LOP3.LUT R13, R6, 0x1, RZ, 0xc0, !PT ;  /* 0x00000001060da812 */ /* 0x000fe400078ec0ff */
[----:B------:R-:W-:-:S02]  /*08d0*/  @!P2 LOP3.LUT R17, R17, 0x1, RZ, 0xc0, !PT ;  /* 0x000000011111a812 */ /* 0x000fc400078ec0ff */
[----:B------:R-:W-:Y:S02]  /*08e0*/  LOP3.LUT R20, R20, 0x1, RZ, 0xc0, !PT ;  /* 0x0000000114147812 */ /* 0x000fe400078ec0ff */
[----:B------:R-:W-:Y:S02]  /*08f0*/  @!P2 IADD3 R13, PT, PT, R22, R13, R17 ;  /* 0x0000000d160da210 */ /* 0x000fe40007ffe011 */
[----:B------:R-:W-:Y:S02]  /*0900*/  @!P2 SHF.R.U32.HI R17, RZ, 0x2, R6 ;  /* 0x00000002ff11a819 */ /* 0x000fe40000011606 */
[----:B------:R-:W-:Y:S02]  /*0910*/  IADD3 R11, PT, PT, R11, R20, R26 ;  /* 0x000000140b0b7210 */ /* 0x000fe40007ffe01a */
[----:B------:R-:W-:-:S05]  /*0920*/  @!P2 LOP3.LUT R26, R17, 0x1, RZ, 0xc0, !PT ;  /* 0x00000001111aa812 */ /* 0x000fca00078ec0ff */
[----:B------:R-:W-:Y:S01]  /*0930*/  @!P2 IMAD.IADD R22, R13, 0x1, R26 ;  /* 0x000000010d16a824 */ /* 0x000fe200078e021a */
[----:B------:R-:W-:Y:S02]  /*0940*/  @!P2 SHF.R.U32.HI R13, RZ, 0x1, R6 ;  /* 0x00000001ff0da819 */ /* 0x000fe40000011606 */
[----:B------:R-:W-:Y:S02]  /*0950*/  @!P2 LOP3.LUT R17, R17, 0x1, RZ, 0xc0, !PT ;  /* 0x000000011111a812 */ /* 0x000fe400078ec0ff */
[----:B------:R-:W-:-:S04]  /*0960*/  @!P2 LOP3.LUT R13, R13, 0x1, RZ, 0xc0, !PT ;  /* 0x000000010d0da812 */ /* 0x000fc800078ec0ff */
[----:B------:R-:W-:Y:S02]  /*0970*/  @!P2 IADD3 R13, PT, PT, R18, R13, R17 ;  /* 0x0000000d120da210 */ /* 0x000fe40007ffe011 */
[----:B------:R-:W-:-:S04]  /*0980*/  @!P2 SHF.R.U32.HI R17, RZ, 0x3, R6 ;  /* 0x00000003ff11a819 */ /* 0x000fc80000011606 */
        /* <DEDUP_REMOVED lines=9> */
[----:B------:R-:W-:-:S04]  /*0a20*/  @!P2 SHF.R.U32.HI R13, RZ, 0x3, R6 ;  /* 0x00000003ff0da819 */ /* 0x000fc80000011606 */
[----:B------:R-:W-:Y:S02]  /*0a30*/  @!P2 LOP3.LUT R26, R13, 0x1, RZ, 0xc0, !PT ;  /* 0x000000010d1aa812 */ /* 0x000fe400078ec0ff */
[----:B------:R-:W-:Y:S02]  /*0a40*/  @!P2 LOP3.LUT R13, R17, 0x1, RZ, 0xc0, !PT ;  /* 0x00000001110da812 */ /* 0x000fe400078ec0ff */
[----:B------:R-:W-:Y:S02]  /*0a50*/  @!P2 SHF.R.U32.HI R17, RZ, 0x5, R6 ;  /* 0x00000005ff11a819 */ /* 0x000fe40000011606 */
[----:B------:R-:W-:Y:S02]  /*0a60*/  @!P2 IADD3 R13, PT, PT, R19, R26, R13 ;  /* 0x0000001a130da210 */ /* 0x000fe40007ffe00d */
[----:B------:R-:W-:-:S05]  /*0a70*/  @!P2 LOP3.LUT R26, R17, 0x1, RZ, 0xc0, !PT ;  /* 0x00000001111aa812 */ /* 0x000fca00078ec0ff */
[----:B------:R-:W-:Y:S01]  /*0a80*/  @!P2 IMAD.IADD R19, R13, 0x1, R26 ;  /* 0x000000010d13a824 */ /* 0x000fe200078e021a */
[----:B------:R-:W-:-:S04]  /*0a90*/  @!P2 SHF.R.U32.HI R13, RZ, 0x4, R6 ;  /* 0x00000004ff0da819 */ /* 0x000fc80000011606 */
[----:B------:R-:W-:Y:S02]  /*0aa0*/  @!P2 LOP3.LUT R26, R13, 0x1, RZ, 0xc0, !PT ;  /* 0x000000010d1aa812 */ /* 0x000fe400078ec0ff */
[----:B------:R-:W-:Y:S02]  /*0ab0*/  @!P2 LOP3.LUT R13, R17, 0x1, RZ, 0xc0, !PT ;  /* 0x00000001110da812 */ /* 0x000fe400078ec0ff */
[--C-:B------:R-:W-:Y:S02]  /*0ac0*/  @!P2 SHF.R.U32.HI R17, RZ, 0x6, R6.reuse ;  /* 0x00000006ff11a819 */ /* 0x100fe40000011606 */
[----:B------:R-:W-:Y:S02]  /*0ad0*/  @!P2 IADD3 R13, PT, PT, R21, R26, R13 ;  /* 0x0000001a150da210 */ /* 0x000fe40007ffe00d */
[----:B------:R-:W-:Y:S02]  /*0ae0*/  @!P2 LOP3.LUT R26, R17, 0x1, RZ, 0xc0, !PT ;  /* 0x00000001111aa812 */ /* 0x000fe400078ec0ff */
[----:B------:R-:W-:-:S03]  /*0af0*/  @!P2 SHF.R.U32.HI R17, RZ, 0x5, R6 ;  /* 0x00000005ff11a819 */ /* 0x000fc60000011606 */
[----:B------:R-:W-:Y:S01]  /*0b00*/  @!P2 IMAD.IADD R21, R13, 0x1, R26 ;  /* 0x000000010d15a824 */ /* 0x000fe200078e021a */
[----:B------:R-:W-:Y:S02]  /*0b10*/  SHF.R.U32.HI R13, RZ, 0x8, R2 ;  /* 0x00000008ff0d7819 */ /* 0x000fe40000011602 */
[----:B------:R-:W-:Y:S02]  /*0b20*/  @!P2 SHF.R.U32.HI R23, RZ, 0x6, R6 ;  /* 0x00000006ff17a819 */ /* 0x000fe40000011606 */
[----:B------:R-:W-:Y:S02]  /*0b30*/  LOP3.LUT R13, R13, 0x1, RZ, 0xc0, !PT ;  /* 0x000000010d0d7812 */ /* 0x000fe400078ec0ff */
[----:B------:R-:W-:Y:S02]  /*0b40*/  @!P2 LOP3.LUT R26, R17, 0x1, RZ, 0xc0, !PT ;  /* 0x00000001111aa812 */ /* 0x000fe400078ec0ff */
[----:B------:R-:W-:Y:S02]  /*0b50*/  @!P2 LOP3.LUT R17, R23, 0x1, RZ, 0xc0, !PT ;  /* 0x000000011711a812 */ /* 0x000fe400078ec0ff */
[----:B------:R-:W-:-:S02]  /*0b60*/  IADD3 R23, PT, PT, R16, R13, R24 ;  /* 0x0000000d10177210 */ /* 0x000fc40007ffe018 */
[--C-:B------:R-:W-:Y:S02]  /*0b70*/  @!P2 SHF.R.U32.HI R24, RZ, 0x6, R6.reuse ;  /* 0x00000006ff18a819 */ /* 0x100fe40000011606 */
[--C-:B------:R-:W-:Y:S02]  /*0b80*/  @!P2 SHF.R.U32.HI R16, RZ, 0x7, R6.reuse ;  /* 0x00000007ff10a819 */ /* 0x100fe40000011606 */
[----:B------:R-:W-:Y:S02]  /*0b90*/  @!P2 SHF.R.U32.HI R25, RZ, 0x7, R6 ;  /* 0x00000007ff19a819 */ /* 0x000fe40000011606 */
[----:B------:R-:W-:Y:S02]  /*0ba0*/  @!P2 IADD3 R17, PT, PT, R11, R26, R17 ;  /* 0x0000001a0b11a210 */ /* 0x000fe40007ffe011 */
[----:B------:R-:W-:Y:S02]  /*0bb0*/  @!P2 LOP3.LUT R26, R24, 0x1, RZ, 0xc0, !PT ;  /* 0x00000001181aa812 */ /* 0x000fe400078ec0ff */
[----:B------:R-:W-:-:S02]  /*0bc0*/  @!P2 LOP3.LUT R24, R16, 0x1, RZ, 0xc0, !PT ;  /* 0x000000011018a812 */ /* 0x000fc400078ec0ff */
[----:B------:R-:W-:Y:S02]  /*0bd0*/  @!P2 LOP3.LUT R25, R25, 0x1, RZ, 0xc0, !PT ;  /* 0x000000011919a812 */ /* 0x000fe400078ec0ff */
[----:B------:R-:W-:Y:S01]  /*0be0*/  ISETP.NE.AND P5, PT, R22, 0x3, PT ;  /* 0x000000031600780c */ /* 0x000fe20003fa5270 */
[----:B------:R-:W-:Y:S01]  /*0bf0*/  @!P2 IMAD.IADD R11, R17, 0x1, R24 ;  /* 0x00000001110ba824 */ /* 0x000fe200078e0218 */
[----:B------:R-:W-:Y:S02]  /*0c00*/  @!P2 IADD3 R16, PT, PT, R23, R26, R25 ;  /* 0x0000001a1710a210 */ /* 0x000fe40007ffe019 */
[--C-:B------:R-:W-:Y:S02]  /*0c10*/  @P3 SHF.R.U32.HI R24, RZ, 0x7, R4.reuse ;  /* 0x00000007ff183819 */ /* 0x100fe40000011604 */
[--C-:B------:R-:W-:Y:S02]  /*0c20*/  @P3 SHF.R.U32.HI R25, RZ, 0x8, R4.reuse ;  /* 0x00000008ff193819 */ /* 0x100fe40000011604 */
[----:B------:R-:W-:-:S02]  /*0c30*/  @P3 SHF.R.U32.HI R17, RZ, 0x9, R4 ;  /* 0x00000009ff113819 */ /* 0x000fc40000011604 */
[----:B------:R-:W-:Y:S02]  /*0c40*/  @P3 LOP3.LUT R26, R24, 0x1, RZ, 0xc0, !PT ;  /* 0x00000001181a3812 */ /* 0x000fe400078ec0ff */
[----:B------:R-:W-:Y:S02]  /*0c50*/  @P3 LOP3.LUT R25, R25, 0x1, RZ, 0xc0, !PT ;  /* 0x0000000119193812 */ /* 0x000fe400078ec0ff */
[----:B------:R-:W-:Y:S02]  /*0c60*/  @P3 LOP3.LUT R17, R17, 0x1, RZ, 0xc0, !PT ;  /* 0x0000000111113812 */ /* 0x000fe400078ec0ff */
[----:B------:R-:W-:Y:S01]  /*0c70*/  ISETP.NE.AND P6, PT, R18, 0x3, PT ;  /* 0x000000031200780c */ /* 0x000fe20003fc5270 */
[----:B------:R-:W-:Y:S01]  /*0c80*/  IMAD.MOV.U32 R24, RZ, RZ, RZ ;  /* 0x000000ffff187224 */ /* 0x000fe200078e00ff */
[----:B------:R-:W-:Y:S02]  /*0c90*/  @P3 IADD3 R24, PT, PT, R17, R26, R25 ;  /* 0x0000001a11183210 */ /* 0x000fe40007ffe019 */
[----:B------:R-:W-:-:S02]  /*0ca0*/  @P5 SHF.R.U64 R17, R2, 0x1, R3 ;  /* 0x0000000102115819 */ /* 0x000fc40000001203 */
[----:B------:R-:W-:Y:S02]  /*0cb0*/  @P5 ISETP.NE.AND P1, PT, R22, 0x2, PT ;  /* 0x000000021600580c */ /* 0x000fe40003f25270 */
[----:B------:R-:W-:Y:S02]  /*0cc0*/  @P5 LOP3.LUT R17, R17, 0x1, RZ, 0xc0, !PT ;  /* 0x0000000111115812 */ /* 0x000fe400078ec0ff */
[----:B------:R-:W-:Y:S02]  /*0cd0*/  @P5 SEL R22, RZ, 0x2, P1 ;  /* 0x00000002ff165807 */ /* 0x000fe40000800000 */
[----:B------:R-:W-:Y:S02]  /*0ce0*/  @P5 ISETP.NE.U32.AND P0, PT, R17, 0x1, PT ;  /* 0x000000011100580c */ /* 0x000fe40003f05070 */
[----:B------:R-:W-:Y:S02]  /*0cf0*/  @P6 ISETP.NE.AND P1, PT, R18, 0x2, PT ;  /* 0x000000021200680c */ /* 0x000fe40003f25270 */
[----:B------:R-:W-:-:S02]  /*0d00*/  @P6 SHF.R.U64 R18, R2, 0x2, R3 ;  /* 0x0000000202126819 */ /* 0x000fc40000001203 */
[----:B------:R-:W-:Y:S02]  /*0d10*/  @P5 ISETP.NE.U32.AND.EX P0, PT, RZ, RZ, PT, P0 ;  /* 0x000000ffff00520c */ /* 0x000fe40003f05100 */
[----:B------:R-:W-:Y:S01]  /*0d20*/  @P6 LOP3.LUT R18, R18, 0x1, RZ, 0xc0, !PT ;  /* 0x0000000112126812 */ /* 0x000fe200078ec0ff */
[----:B------:R-:W-:Y:S01]  /*0d30*/  IMAD.MOV.U32 R17, RZ, RZ, 0x2 ;  /* 0x00000002ff117424 */ /* 0x000fe200078e00ff */
[----:B------:R-:W-:Y:S02]  /*0d40*/  @P5 SEL R17, R22, RZ, !P0 ;  /* 0x000000ff16115207 */ /* 0x000fe40004000000 */
[----:B------:R-:W-:Y:S02]  /*0d50*/  @P6 ISETP.NE.U32.AND P0, PT, R18, 0x1, PT ;  /* 0x000000011200680c */ /* 0x000fe40003f05070 */
[----:B------:R-:W-:Y:S02]  /*0d60*/  ISETP.NE.AND P5, PT, R12, 0x3, PT ;  /* 0x000000030c00780c */ /* 0x000fe40003fa5270 */
[----:B------:R-:W-:-:S04]  /*0d70*/  @!P2 SHF.R.U32.HI R18, RZ, 0x8, R6 ;  /* 0x00000008ff12a819 */ /* 0x000fc80000011606 */
[----:B------:R-:W-:Y:S02]  /*0d80*/  @!P2 LOP3.LUT R25, R18, 0x1, RZ, 0xc0, !PT ;  /* 0x000000011219a812 */ /* 0x000fe400078ec0ff */
[----:B------:R-:W-:Y:S02]  /*0d90*/  @P6 SEL R18, RZ, 0x4, P1 ;  /* 0x00000004ff126807 */ /* 0x000fe40000800000 */
[----:B------:R-:W-:Y:S01]  /*0da0*/  @P6 ISETP.NE.U32.AND.EX P0, PT, RZ, RZ, PT, P0 ;  /* 0x000000ffff00620c */ /* 0x000fe20003f05100 */
[----:B------:R-:W-:Y:S01]  /*0db0*/  @!P2 IMAD.IADD R23, R16, 0x1, R25 ;  /* 0x000000011017a824 */ /* 0x000fe200078e0219 */
[----:B------:R-:W-:Y:S01]  /*0dc0*/  ISETP.NE.AND P1, PT, R19, 0x3, PT ;  /* 0x000000031300780c */ /* 0x000fe20003f25270 */
[----:B------:R-:W-:Y:S01]  /*0dd0*/  IMAD.MOV.U32 R16, RZ, RZ, 0x4 ;  /* 0x00000004ff107424 */ /* 0x000fe200078e00ff */
[----:B------:R-:W-:Y:S02]  /*0de0*/  @P6 SEL R16, R18, RZ, !P0 ;  /* 0x000000ff12106207 */ /* 0x000fe40004000000 */
[----:B------:R-:W-:-:S04]  /*0df0*/  @P5 SHF.R.U64 R18, R2, 0x3, R3 ;  /* 0x0000000302125819 */ /* 0x000fc80000001203 */
[----:B------:R-:W-:Y:S02]  /*0e00*/  @P5 LOP3.LUT R18, R18, 0x1, RZ, 0xc0, !PT ;  /* 0x0000000112125812 */ /* 0x000fe400078ec0ff */
[----:B------:R-:W-:Y:S02]  /*0e10*/  @P5 ISETP.NE.AND P6, PT, R12, 0x2, PT ;  /* 0x000000020c00580c */ /* 0x000fe40003fc5270 */
[----:B------:R-:W-:Y:S02]  /*0e20*/  @P5 ISETP.NE.U32.AND P0, PT, R18, 0x1, PT ;  /* 0x000000011200580c */ /* 0x000fe40003f05070 */
[----:B------:R-:W-:Y:S02]  /*0e30*/  SHF.R.U32.HI R25, RZ, 0x9, R2 ;  /* 0x00000009ff197819 */ /* 0x000fe40000011602 */
[----:B------:R-:W-:Y:S02]  /*0e40*/  @P5 SEL R22, RZ, 0x8, P6 ;  /* 0x00000008ff165807 */ /* 0x000fe40003000000 */
[----:B------:R-:W-:-:S02]  /*0e50*/  @P5 ISETP.NE.U32.AND.EX P0, PT, RZ, RZ, PT, P0 ;  /* 0x000000ffff00520c */ /* 0x000fc40003f05100 */
[----:B------:R-:W-:Y:S01]  /*0e60*/  @P1 SHF.R.U64 R12, R2, 0x4, R3 ;  /* 0x00000004020c1819 */ /* 0x000fe20000001203 */
[----:B------:R-:W-:Y:S01]  /*0e70*/  IMAD.MOV.U32 R18, RZ, RZ, 0x8 ;  /* 0x00000008ff127424 */ /* 0x000fe200078e00ff */
[----:B------:R-:W-:Y:S02]  /*0e80*/  LOP3.LUT R25, R25, 0x1, RZ, 0xc0, !PT ;  /* 0x0000000119197812 */ /* 0x000fe400078ec0ff */
[----:B------:R-:W-:Y:S02]  /*0e90*/  @P5 SEL R18, R22, RZ, !P0 ;  /* 0x000000ff16125207 */ /* 0x000fe40004000000 */
[----:B------:R-:W-:Y:S02]  /*0ea0*/  @P1 LOP3.LUT R12, R12, 0x1, RZ, 0xc0, !PT ;  /* 0x000000010c0c1812 */ /* 0x000fe400078ec0ff */
[----:B------:R-:W-:Y:S02]  /*0eb0*/  ISETP.NE.AND P5, PT, R21, 0x3, PT ;  /* 0x000000031500780c */ /* 0x000fe40003fa5270 */
[----:B------:R-:W-:-:S02]  /*0ec0*/  IADD3 R24, PT, PT, R24, R25, R20 ;  /* 0x0000001918187210 */ /* 0x000fc40007ffe014 */
[----:B------:R-:W-:Y:S02]  /*0ed0*/  @!P2 SHF.R.U32.HI R20, RZ, 0x7, R6 ;  /* 0x00000007ff14a819 */ /* 0x000fe40000011606 */
[----:B------:R-:W-:Y:S02]  /*0ee0*/  @P1 ISETP.NE.AND P6, PT, R19, 0x2, PT ;  /* 0x000000021300180c */ /* 0x000fe40003fc5270 */
[----:B------:R-:W-:Y:S02]  /*0ef0*/  @P1 ISETP.NE.U32.AND P0, PT, R12, 0x1, PT ;  /* 0x000000010c00180c */ /* 0x000fe40003f05070 */
[----:B------:R-:W-:Y:S02]  /*0f00*/  @!P2 LOP3.LUT R27, R20, 0x1, RZ, 0xc0, !PT ;  /* 0x00000001141ba812 */ /* 0x000fe400078ec0ff */
[----:B------:R-:W-:Y:S02]  /*0f10*/  @P1 ISETP.NE.U32.AND.EX P0, PT, RZ, RZ, PT, P0 ;  /* 0x000000ffff00120c */ /* 0x000fe40003f05100 */
[----:B------:R-:W-:-:S02]  /*0f20*/  @P1 SEL R20, RZ, 0x10, P6 ;  /* 0x00000010ff141807 */ /* 0x000fc40003000000 */
[--C-:B------:R-:W-:Y:S01]  /*0f30*/  @!P2 SHF.R.U32.HI R22, RZ, 0x8, R6.reuse ;  /* 0x00000008ff16a819 */ /* 0x100fe20000011606 */
[----:B------:R-:W-:Y:S01]  /*0f40*/  IMAD.MOV.U32 R19, RZ, RZ, 0x10 ;  /* 0x00000010ff137424 */ /* 0x000fe200078e00ff */
[----:B------:R-:W-:Y:S02]  /*0f50*/  @P1 SEL R19, R20, RZ, !P0 ;  /* 0x000000ff14131207 */ /* 0x000fe40004000000 */
[----:B------:R-:W-:Y:S02]  /*0f60*/  @!P2 LOP3.LUT R12, R22, 0x1, RZ, 0xc0, !PT ;  /* 0x00000001160ca812 */ /* 0x000fe400078ec0ff */
[----:B------:R-:W-:Y:S02]  /*0f70*/  ISETP.NE.AND P0, PT, R11, 0x3, PT ;  /* 0x000000030b00780c */ /* 0x000fe40003f05270 */
[----:B------:R-:W-:Y:S02]  /*0f80*/  @P5 SHF.R.U64 R22, R2, 0x5, R3 ;  /* 0x0000000502165819 */ /* 0x000fe40000001203 */
[----:B------:R-:W-:-:S02]  /*0f90*/  @!P2 SHF.R.U32.HI R20, RZ, 0x9, R6 ;  /* 0x00000009ff14a819 */ /* 0x000fc40000011606 */
[----:B------:R-:W-:Y:S02]  /*0fa0*/  @!P2 IADD3 R12, PT, PT, R24, R27, R12 ;  /* 0x0000001b180ca210 */ /* 0x000fe40007ffe00c */
[----:B------:R-:W-:Y:S02]  /*0fb0*/  @P5 LOP3.LUT R22, R22, 0x1, RZ, 0xc0, !PT ;  /* 0x0000000116165812 */ /* 0x000fe400078ec0ff */
[----:B------:R-:W-:Y:S02]  /*0fc0*/  @!P2 LOP3.LUT R27, R20, 0x1, RZ, 0xc0, !PT ;  /* 0x00000001141ba812 */ /* 0x000fe400078ec0ff */
[----:B------:R-:W-:Y:S02]  /*0fd0*/  @P5 ISETP.NE.AND P1, PT, R21, 0x2, PT ;  /* 0x000000021500580c */ /* 0x000fe40003f25270 */
[----:B------:R-:W-:Y:S01]  /*0fe0*/  @P5 ISETP.NE.U32.AND P6, PT, R22, 0x1, PT ;  /* 0x000000011600580c */ /* 0x000fe20003fc5070 */
[----:B------:R-:W-:Y:S01]  /*0ff0*/  @!P2 IMAD.IADD R24, R12, 0x1, R27 ;  /* 0x000000010c18a824 */ /* 0x000fe200078e021b */
[----:B------:R-:W-:-:S02]  /*1000*/  @P5 SEL R12, RZ, 0x20, P1 ;  /* 0x00000020ff0c5807 */ /* 0x000fc40000800000 */
[----:B------:R-:W-:Y:S02]  /*1010*/  @P5 ISETP.NE.U32.AND.EX P6, PT, RZ, RZ, PT, P6 ;  /* 0x000000ffff00520c */ /* 0x000fe40003fc5160 */
[----:B------:R-:W-:Y:S02]  /*1020*/  @P0 ISETP.NE.AND P1, PT, R11, 0x2, PT ;  /* 0x000000020b00080c */ /* 0x000fe40003f25270 */
[----:B------:R-:W-:Y:S01]  /*1030*/  @P0 SHF.R.U64 R11, R2, 0x6, R3 ;  /* 0x00000006020b0819 */ /* 0x000fe20000001203 */
[----:B------:R-:W-:Y:S01]  /*1040*/  IMAD.MOV.U32 R20, RZ, RZ, 0x20 ;  /* 0x00000020ff147424 */ /* 0x000fe200078e00ff */
[----:B------:R-:W-:Y:S02]  /*1050*/  @P5 SEL R20, R12, RZ, !P6 ;  /* 0x000000ff0c145207 */ /* 0x000fe40007000000 */
[----:B------:R-:W-:Y:S02]  /*1060*/  ISETP.NE.AND P5, PT, R23, 0x3, PT ;  /* 0x000000031700780c */ /* 0x000fe40003fa5270 */
[----:B------:R-:W-:-:S02]  /*1070*/  @P0 LOP3.LUT R11, R11, 0x1, RZ, 0xc0, !PT ;  /* 0x000000010b0b0812 */ /* 0x000fc400078ec0ff */
[----:B------:R-:W-:Y:S02]  /*1080*/  ISETP.NE.AND P6, PT, R24, 0x3, PT ;  /* 0x000000031800780c */ /* 0x000fe40003fc5270 */
[----:B------:R-:W-:Y:S02]  /*1090*/  @P0 SEL R12, RZ, 0x40, P1 ;  /* 0x00000040ff0c0807 */ /* 0x000fe40000800000 */
[----:B------:R-:W-:Y:S01]  /*10a0*/  @P0 ISETP.NE.U32.AND P1, PT, R11, 0x1, PT ;  /* 0x000000010b00080c */ /* 0x000fe20003f25070 */
[----:B------:R-:W-:-:S03]  /*10b0*/  IMAD.MOV.U32 R21, RZ, RZ, 0x40 ;  /* 0x00000040ff157424 */ /* 0x000fc600078e00ff */
[----:B------:R-:W-:-:S04]  /*10c0*/  @P0 ISETP.NE.U32.AND.EX P1, PT, RZ, RZ, PT, P1 ;  /* 0x000000ffff00020c */ /* 0x000fc80003f25110 */
[----:B------:R-:W-:Y:S02]  /*10d0*/  @P0 SEL R21, R12, RZ, !P1 ;  /* 0x000000ff0c150207 */ /* 0x000fe40004800000 */
[C-C-:B------:R-:W-:Y:S02]  /*10e0*/  @P5 SHF.R.U64 R12, R2.reuse, 0x7, R3.reuse ;  /* 0x00000007020c5819 */ /* 0x140fe40000001203 */
[----:B------:R-:W-:Y:S02]  /*10f0*/  @P6 SHF.R.U64 R11, R2, 0x8, R3 ;  /* 0x00000008020b6819 */ /* 0x000fe40000001203 */
[----:B------:R-:W-:Y:S02]  /*1100*/  @P5 ISETP.NE.AND P1, PT, R23, 0x2, PT ;  /* 0x000000021700580c */ /* 0x000fe40003f25270 */
[----:B------:R-:W-:Y:S02]  /*1110*/  @P5 LOP3.LUT R12, R12, 0x1, RZ, 0xc0, !PT ;  /* 0x000000010c0c5812 */ /* 0x000fe400078ec0ff */
[----:B------:R-:W-:-:S02]  /*1120*/  @P6 ISETP.NE.AND P0, PT, R24, 0x2, PT ;  /* 0x000000021800680c */ /* 0x000fc40003f05270 */
[----:B------:R-:W-:Y:S02]  /*1130*/  @P6 LOP3.LUT R11, R11, 0x1, RZ, 0xc0, !PT ;  /* 0x000000010b0b6812 */ /* 0x000fe400078ec0ff */
[----:B------:R-:W-:Y:S02]  /*1140*/  @P5 SEL R23, RZ, 0x80, P1 ;  /* 0x00000080ff175807 */ /* 0x000fe40000800000 */
[----:B------:R-:W-:Y:S02]  /*1150*/  @P5 ISETP.NE.U32.AND P1, PT, R12, 0x1, PT ;  /* 0x000000010c00580c */ /* 0x000fe40003f25070 */
[----:B------:R-:W-:Y:S02]  /*1160*/  @P6 SEL R22, RZ, 0x100, P0 ;  /* 0x00000100ff166807 */ /* 0x000fe40000000000 */
[----:B------:R-:W-:Y:S02]  /*1170*/  @P6 ISETP.NE.U32.AND P0, PT, R11, 0x1, PT ;  /* 0x000000010b00680c */ /* 0x000fe40003f05070 */
[----:B------:R-:W-:-:S02]  /*1180*/  @P5 ISETP.NE.U32.AND.EX P1, PT, RZ, RZ, PT, P1 ;  /* 0x000000ffff00520c */ /* 0x000fc40003f25110 */
[----:B------:R-:W-:Y:S01]  /*1190*/  @P6 ISETP.NE.U32.AND.EX P0, PT, RZ, RZ, PT, P0 ;  /* 0x000000ffff00620c */ /* 0x000fe20003f05100 */
[----:B------:R-:W-:Y:S01]  /*11a0*/  IMAD.MOV.U32 R12, RZ, RZ, 0x80 ;  /* 0x00000080ff0c7424 */ /* 0x000fe200078e00ff */
[----:B------:R-:W-:Y:S01]  /*11b0*/  @P5 SEL R12, R23, RZ, !P1 ;  /* 0x000000ff170c5207 */ /* 0x000fe20004800000 */
[----:B------:R-:W-:Y:S01]  /*11c0*/  IMAD.MOV.U32 R11, RZ, RZ, 0x100 ;  /* 0x00000100ff0b7424 */ /* 0x000fe200078e00ff */
[----:B------:R-:W-:Y:S02]  /*11d0*/  @P6 SEL R11, R22, RZ, !P0 ;  /* 0x000000ff160b6207 */ /* 0x000fe40004000000 */
[--C-:B------:R-:W-:Y:S02]  /*11e0*/  @P3 SHF.R.U32.HI R23, RZ, 0x8, R4.reuse ;  /* 0x00000008ff173819 */ /* 0x100fe40000011604 */
[--C-:B------:R-:W-:Y:S02]  /*11f0*/  @P3 SHF.R.U32.HI R26, RZ, 0x9, R4.reuse ;  /* 0x00000009ff1a3819 */ /* 0x100fe40000011604 */
[----:B------:R-:W-:-:S02]  /*1200*/  @P3 SHF.R.U32.HI R22, RZ, 0xa, R4 ;  /* 0x0000000aff163819 */ /* 0x000fc40000011604 */
[----:B------:R-:W-:Y:S02]  /*1210*/  @P3 LOP3.LUT R24, R23, 0x1, RZ, 0xc0, !PT ;  /* 0x0000000117183812 */ /* 0x000fe400078ec0ff */
[----:B------:R-:W-:Y:S02]  /*1220*/  @P3 LOP3.LUT R26, R26, 0x1, RZ, 0xc0, !PT ;  /* 0x000000011a1a3812 */ /* 0x000fe400078ec0ff */
[----:B------:R-:W-:Y:S01]  /*1230*/  @P3 LOP3.LUT R23, R22, 0x1, RZ, 0xc0, !PT ;  /* 0x0000000116173812 */ /* 0x000fe200078ec0ff */
[----:B------:R-:W-:-:S03]  /*1240*/  IMAD.MOV.U32 R22, RZ, RZ, RZ ;  /* 0x000000ffff167224 */ /* 0x000fc600078e00ff */
[----:B------:R-:W-:Y:S02]  /*1250*/  @P3 IADD3 R22, PT, PT, R23, R24, R26 ;  /* 0x0000001817163210 */ /* 0x000fe40007ffe01a */
[----:B------:R-:W-:-:S04]  /*1260*/  SHF.R.U32.HI R24, RZ, 0xa, R2 ;  /* 0x0000000aff187819 */ /* 0x000fc80000011602 */
[----:B------:R-:W-:Y:S02]  /*1270*/  LOP3.LUT R24, R24, 0x1, RZ, 0xc0, !PT ;  /* 0x0000000118187812 */ /* 0x000fe400078ec0ff */
[--C-:B------:R-:W-:Y:S02]  /*1280*/  @!P2 SHF.R.U32.HI R23, RZ, 0x9, R6.reuse ;  /* 0x00000009ff17a819 */ /* 0x100fe40000011606 */
[----:B------:R-:W-:Y:S02]  /*1290*/  IADD3 R13, PT, PT, R22, R24, R13 ;  /* 0x00000018160d7210 */ /* 0x000fe40007ffe00d */
[----:B------:R-:W-:Y:S02]  /*12a0*/  @!P2 SHF.R.U32.HI R22, RZ, 0x8, R6 ;  /* 0x00000008ff16a819 */ /* 0x000fe40000011606 */
[----:B------:R-:W-:Y:S02]  /*12b0*/  @!P2 LOP3.LUT R23, R23, 0x1, RZ, 0xc0, !PT ;  /* 0x000000011717a812 */ /* 0x000fe400078ec0ff */
[----:B------:R-:W-:-:S04]  /*12c0*/  @!P2 LOP3.LUT R22, R22, 0x1, RZ, 0xc0, !PT ;  /* 0x000000011616a812 */ /* 0x000fc800078ec0ff */
[----:B------:R-:W-:Y:S02]  /*12d0*/  @!P2 IADD3 R22, PT, PT, R13, R22, R23 ;  /* 0x000000160d16a210 */ /* 0x000fe40007ffe017 */
[----:B------:R-:W-:-:S04]  /*12e0*/  @!P2 SHF.R.U32.HI R23, RZ, 0xa, R6 ;  /* 0x0000000aff17a819 */ /* 0x000fc80000011606 */
[----:B------:R-:W-:-:S05]  /*12f0*/  @!P2 LOP3.LUT R23, R23, 0x1, RZ, 0xc0, !PT ;  /* 0x000000011717a812 */ /* 0x000fca00078ec0ff */
[----:B------:R-:W-:-:S05]  /*1300*/  @!P2 IMAD.IADD R13, R22, 0x1, R23 ;  /* 0x00000001160da824 */ /* 0x000fca00078e0217 */
[----:B------:R-:W-:Y:S02]  /*1310*/  ISETP.NE.AND P6, PT, R13, 0x3, PT ;  /* 0x000000030d00780c */ /* 0x000fe40003fc5270 */
[----:B------:R-:W-:-:S11]  /*1320*/  ISETP.NE.AND P5, PT, R10, 0x3, PT ;  /* 0x000000030a00780c */ /* 0x000fd60003fa5270 */
[----:B------:R-:W-:-:S04]  /*1330*/  @P6 SHF.R.U64 R22, R2, 0x9, R3 ;  /* 0x0000000902166819 */ /* 0x000fc80000001203 */
[----:B------:R-:W-:Y:S02]  /*1340*/  @P6 LOP3.LUT R22, R22, 0x1, RZ, 0xc0, !PT ;  /* 0x0000000116166812 */ /* 0x000fe400078ec0ff */
[----:B------:R-:W-:Y:S02]  /*1350*/  @P6 ISETP.NE.AND P0, PT, R13, 0x2, PT ;  /* 0x000000020d00680c */ /* 0x000fe40003f05270 */
[----:B------:R-:W-:Y:S02]  /*1360*/  @P6 ISETP.NE.U32.AND P1, PT, R22, 0x1, PT ;  /* 0x000000011600680c */ /* 0x000fe40003f25070 */
[----:B------:R-:W-:Y:S02]  /*1370*/  @P6 SEL R22, RZ, 0x200, P0 ;  /* 0x00000200ff166807 */ /* 0x000fe40000000000 */
[----:B------:R-:W-:Y:S01]  /*1380*/  @P6 ISETP.NE.U32.AND.EX P1, PT, RZ, RZ, PT, P1 ;  /* 0x000000ffff00620c */ /* 0x000fe20003f25110 */
[----:B------:R-:W-:Y:S01]  /*1390*/  IMAD.MOV.U32 R13, RZ, RZ, 0x200 ;  /* 0x00000200ff0d7424 */ /* 0x000fe200078e00ff */
[----:B------:R-:W-:-:S02]  /*13a0*/  @P5 ISETP.NE.AND P0, PT, R10, 0x2, PT ;  /* 0x000000020a00580c */ /* 0x000fc40003f05270 */
[----:B------:R-:W-:Y:S02]  /*13b0*/  @P6 SEL R13, R22, RZ, !P1 ;  /* 0x000000ff160d6207 */ /* 0x000fe40004800000 */
[--C-:B------:R-:W-:Y:S02]  /*13c0*/  @P3 SHF.R.U32.HI R22, RZ, 0x9, R4.reuse ;  /* 0x00000009ff163819 */ /* 0x100fe40000011604 */
[--C-:B------:R-:W-:Y:S02]  /*13d0*/  @P3 SHF.R.U32.HI R26, RZ, 0xa, R4.reuse ;  /* 0x0000000aff1a3819 */ /* 0x100fe40000011604 */
[----:B------:R-:W-:Y:S02]  /*13e0*/  @P3 SHF.R.U32.HI R10, RZ, 0xb, R4 ;  /* 0x0000000bff0a3819 */ /* 0x000fe40000011604 */
[----:B------:R-:W-:Y:S02]  /*13f0*/  @P3 LOP3.LUT R23, R22, 0x1, RZ, 0xc0, !PT ;  /* 0x0000000116173812 */ /* 0x000fe400078ec0ff */
[----:B------:R-:W-:-:S02]  /*1400*/  @P3 LOP3.LUT R26, R26, 0x1, RZ, 0xc0, !PT ;  /* 0x000000011a1a3812 */ /* 0x000fc400078ec0ff */
        /* <DEDUP_REMOVED lines=15> */
[----:B------:R-:W-:Y:S01]  /*1500*/  @P5 ISETP.EQ.U32.AND P1, PT, R15, 0x1, PT ;  /* 0x000000010f00580c */ /* 0x000fe20003f22070 */
[----:B------:R-:W-:Y:S01]  /*1510*/  IMAD.MOV.U32 R10, RZ, RZ, RZ ;  /* 0x000000ffff0a7224 */ /* 0x000fe200078e00ff */
[----:B--2---:R-:W-:Y:S02]  /*1520*/  @!P4 LOP3.LUT R10, R14, 0x1, RZ, 0xc0, !PT ;  /* 0x000000010e0ac812 */ /* 0x004fe400078ec0ff */
[----:B------:R-:W-:-:S07]  /*1530*/  @P5 ISETP.EQ.U32.AND.EX P0, PT, RZ, RZ, !P0, P1 ;  /* 0x000000ffff00520c */ /* 0x000fce0004702110 */
[----:B------:R-:W-:-:S04]  /*1540*/  @P6 SHF.R.U64 R15, R2, 0xa, R3 ;  /* 0x0000000a020f6819 */ /* 0x000fc80000001203 */
[----:B------:R-:W-:Y:S02]  /*1550*/  @P6 LOP3.LUT R15, R15, 0x1, RZ, 0xc0, !PT ;  /* 0x000000010f0f6812 */ /* 0x000fe400078ec0ff */
[----:B------:R-:W-:Y:S02]  /*1560*/  @P6 ISETP.NE.AND P4, PT, R25, 0x2, PT ;  /* 0x000000021900680c */ /* 0x000fe40003f85270 */
[----:B------:R-:W-:Y:S01]  /*1570*/  @P6 ISETP.NE.U32.AND P1, PT, R15, 0x1, PT ;  /* 0x000000010f00680c */ /* 0x000fe20003f25070 */
[----:B------:R-:W-:Y:S01]  /*1580*/  IMAD.MOV.U32 R26, RZ, RZ, 0x1 ;  /* 0x00000001ff1a7424 */ /* 0x000fe200078e00ff */
[----:B------:R-:W-:Y:S02]  /*1590*/  @P5 SEL R26, RZ, 0x1, !P0 ;  /* 0x00000001ff1a5807 */ /* 0x000fe40004000000 */
[----:B------:R-:W-:Y:S02]  /*15a0*/  @P6 SEL R15, RZ, 0x400, P4 ;  /* 0x00000400ff0f6807 */ /* 0x000fe40002000000 */
[----:B------:R-:W-:Y:S01]  /*15b0*/  @P6 ISETP.NE.U32.AND.EX P1, PT, RZ, RZ, PT, P1 ;  /* 0x000000ffff00620c */ /* 0x000fe20003f25110 */
[----:B------:R-:W-:Y:S01]  /*15c0*/  IMAD.MOV.U32 R14, RZ, RZ, 0x400 ;  /* 0x00000400ff0e7424 */ /* 0x000fe200078e00ff */
[----:B------:R-:W-:-:S02]  /*15d0*/  LOP3.LUT R23, R17, R26, RZ, 0xfc, !PT ;  /* 0x0000001a11177212 */ /* 0x000fc400078efcff */
        /* <DEDUP_REMOVED lines=11> */
[----:B------:R-:W-:Y:S02]  /*1690*/  @!P2 SHF.R.U32.HI R25, RZ, 0xb, R6 ;  /* 0x0000000bff19a819 */ /* 0x000fe40000011606 */
        /* <DEDUP_REMOVED lines=8> */
[----:B------:R-:W-:-:S13]  /*1720*/  ISETP.NE.AND P1, PT, R24, 0x3, PT ;  /* 0x000000031800780c */ /* 0x000fda0003f25270 */
[----:B------:R-:W-:-:S04]  /*1730*/  @P1 SHF.R.U64 R15, R2, 0xb, R3 ;  /* 0x0000000b020f1819 */ /* 0x000fc80000001203 */
[----:B------:R-:W-:Y:S02]  /*1740*/  @P1 LOP3.LUT R15, R15, 0x1, RZ, 0xc0, !PT ;  /* 0x000000010f0f1812 */ /* 0x000fe400078ec0ff */
[----:B------:R-:W-:Y:S02]  /*1750*/  @P1 ISETP.NE.AND P4, PT, R24, 0x2, PT ;  /* 0x000000021800180c */ /* 0x000fe40003f85270 */
[----:B------:R-:W-:Y:S02]  /*1760*/  @P1 ISETP.NE.U32.AND P0, PT, R15, 0x1, PT ;  /* 0x000000010f00180c */ /* 0x000fe40003f05070 */
[----:B------:R-:W-:Y:S02]  /*1770*/  @P1 SEL R24, RZ, 0x800, P4 ;  /* 0x00000800ff181807 */ /* 0x000fe40002000000 */
[----:B------:R-:W-:Y:S02]  /*1780*/  @P1 ISETP.NE.U32.AND.EX P0, PT, RZ, RZ, PT, P0 ;  /* 0x000000ffff00120c */ /* 0x000fe40003f05100 */
[----:B------:R-:W-:-:S02]  /*1790*/  LOP3.LUT R25, R16, R23, RZ, 0xfc, !PT ;  /* 0x0000001710197212 */ /* 0x000fc400078efcff */
[--C-:B------:R-:W-:Y:S01]  /*17a0*/  @P3 SHF.R.U32.HI R23, RZ, 0xb, R4.reuse ;  /* 0x0000000bff173819 */ /* 0x100fe20000011604 */
[----:B------:R-:W-:Y:S01]  /*17b0*/  IMAD.MOV.U32 R15, RZ, RZ, 0x800 ;  /* 0x00000800ff0f7424 */ /* 0x000fe200078e00ff */
[--C-:B------:R-:W-:Y:S02]  /*17c0*/  @P3 SHF.R.U32.HI R26, RZ, 0xc, R4.reuse ;  /* 0x0000000cff1a3819 */ /* 0x100fe40000011604 */
[----:B------:R-:W-:Y:S02]  /*17d0*/  @P3 SHF.R.U32.HI R16, RZ, 0xd, R4 ;  /* 0x0000000dff103819 */ /* 0x000fe40000011604 */
[----:B------:R-:W-:Y:S02]  /*17e0*/  @P1 SEL R15, R24, RZ, !P0 ;  /* 0x000000ff180f1207 */ /* 0x000fe40004000000 */
        /* <DEDUP_REMOVED lines=9> */
[----:B------:R-:W-:-:S04]  /*1880*/  @!P2 SHF.R.U32.HI R16, RZ, 0xb, R6 ;  /* 0x0000000bff10a819 */ /* 0x000fc80000011606 */
[----:B------:R-:W-:Y:S02]  /*1890*/  @!P2 LOP3.LUT R27, R16, 0x1, RZ, 0xc0, !PT ;  /* 0x00000001101ba812 */ /* 0x000fe400078ec0ff */
[----:B------:R-:W-:Y:S02]  /*18a0*/  @!P2 LOP3.LUT R16, R24, 0x1, RZ, 0xc0, !PT ;  /* 0x000000011810a812 */ /* 0x000fe400078ec0ff */
[----:B------:R-:W-:Y:S02]  /*18b0*/  @!P2 SHF.R.U32.HI R24, RZ, 0xd, R6 ;  /* 0x0000000dff18a819 */ /* 0x000fe40000011606 */
[----:B------:R-:W-:Y:S02]  /*18c0*/  @!P2 IADD3 R16, PT, PT, R22, R27, R16 ;  /* 0x0000001b1610a210 */ /* 0x000fe40007ffe010 */
        /* <DEDUP_REMOVED lines=38> */
[----:B------:R-:W-:-:S03]  /*1b30*/  IMAD.MOV.U32 R18, RZ, RZ, 0x2000 ;  /* 0x00002000ff127424 */ /* 0x000fc600078e00ff */
[----:B------:R-:W-:Y:S02]  /*1b40*/  @P1 SEL R18, R17, RZ, !P0 ;  /* 0x000000ff11121207 */ /* 0x000fe40004000000 */
[----:B------:R-:W-:Y:S02]  /*1b50*/  LOP3.LUT R17, R19, R24, RZ, 0xfc, !PT ;  /* 0x0000001813117212 */ /* 0x000fe400078efcff */
[--C-:B------:R-:W-:Y:S02]  /*1b60*/  @P3 SHF.R.U32.HI R24, RZ, 0xd, R4.reuse ;  /* 0x0000000dff183819 */ /* 0x100fe40000011604 */
[--C-:B------:R-:W-:Y:S02]  /*1b70*/  @P3 SHF.R.U32.HI R26, RZ, 0xe, R4.reuse ;  /* 0x0000000eff1a3819 */ /* 0x100fe40000011604 */
[----:B------:R-:W-:Y:S02]  /*1b80*/  @P3 SHF.R.U32.HI R19, RZ, 0xf, R4 ;  /* 0x0000000fff133819 */ /* 0x000fe40000011604 */
[----:B------:R-:W-:-:S02]  /*1b90*/  @P3 LOP3.LUT R25, R24, 0x1, RZ, 0xc0, !PT ;  /* 0x0000000118193812 */ /* 0x000fc400078ec0ff */
        /* <DEDUP_REMOVED lines=34> */
[----:B------:R-:W-:-:S04]  /*1dc0*/  LOP3.LUT R17, R17, 0x1, RZ, 0xc0, !PT ;  /* 0x0000000111117812 */ /* 0x000fc800078ec0ff */
[----:B------:R-:W-:Y:S02]  /*1dd0*/  IADD3 R22, PT, PT, R20, R17, R22 ;  /* 0x0000001114167210 */ /* 0x000fe40007ffe016 */
[----:B------:R-:W-:-:S04]  /*1de0*/  @!P2 SHF.R.U32.HI R20, RZ, 0xe, R6 ;  /* 0x0000000eff14a819 */ /* 0x000fc80000011606 */
        /* <DEDUP_REMOVED lines=101> */
[----:B------:R-:W-:-:S02]  /*2440*/  @P3 SHF.R.U32.HI R17, RZ, 0x12, R4 ;  /* 0x00000012ff113819 */ /* 0x000fc40000011604 */
[----:B------:R-:W-:Y:S02]  /*2450*/  @P1 SEL R23, R11, RZ, !P0 ;  /* 0x000000ff0b171207 */ /* 0x000fe40004000000 */
[----:B------:R-:W-:Y:S02]  /*2460*/  LOP3.LUT R11, R13, R24, RZ, 0xfc, !PT ;  /* 0x000000180d0b7212 */ /* 0x000fe400078efcff */
        /* <DEDUP_REMOVED lines=260> */
[--C-:B------:R-:W-:Y:S02]  /*34b0*/  @P3 SHF.R.U32.HI R25, RZ, 0x1c, R4.reuse ;  /* 0x0000001cff193819 */ /* 0x100fe40000011604 */
[----:B------:R-:W-:Y:S02]  /*34c0*/  @P3 SHF.R.U32.HI R16, RZ, 0x1d, R4 ;  /* 0x0000001dff103819 */ /* 0x000fe40000011604 */
[----:B------:R-:W-:Y:S02]  /*34d0*/  LOP3.LUT R23, R23, R22, RZ, 0xfc, !PT ;  /* 0x0000001617177212 */ /* 0x000fe400078efcff */
        /* <DEDUP_REMOVED lines=43> */
[----:B------:R-:W-:Y:S02]  /*3790*/  @!P2 LOP3.LUT R26, R25, 0x1, RZ, 0xc0, !PT ;  /* 0x00000001191aa812 */ /* 0x000fe400078ec0ff */
[----:B------:R-:W-:-:S03]  /*37a0*/  @P3 SHF.R.U32.HI R25, RZ, 0x1e, R4 ;  /* 0x0000001eff193819 */ /* 0x000fc60000011604 */
[----:B------:R-:W-:Y:S01]  /*37b0*/  @!P2 IMAD.IADD R19, R23, 0x1, R26 ;  /* 0x000000011713a824 */ /* 0x000fe200078e021a */
[----:B------:R-:W-:Y:S02]  /*37c0*/  @P3 SHF.R.U32.HI R23, RZ, 0x1d, R4 ;  /* 0x0000001dff173819 */ /* 0x000fe40000011604 */
[----:B------:R-:W-:Y:S02]  /*37d0*/  @P3 LOP3.LUT R26, R25, 0x1, RZ, 0xc0, !PT ;  /* 0x00000001191a3812 */ /* 0x000fe400078ec0ff */
[----:B------:R-:W-:Y:S02]  /*37e0*/  @P3 LOP3.LUT R23, R23, 0x1, RZ, 0xc0, !PT ;  /* 0x0000000117173812 */ /* 0x000fe400078ec0ff */
[----:B------:R-:W-:-:S03]  /*37f0*/  ISETP.NE.AND P1, PT, R19, 0x3, PT ;  /* 0x000000031300780c */ /* 0x000fc60003f25270 */
[----:B------:R-:W-:Y:S01]  /*3800*/  @P3 IMAD.IADD R25, R23, 0x1, R26 ;  /* 0x0000000117193824 */ /* 0x000fe200078e021a */
[----:B------:R-:W-:Y:S01]  /*3810*/  LEA.HI R26, R2, R21, RZ, 0x1 ;  /* 0x00000015021a7211 */ /* 0x000fe200078f08ff */
[----:B------:R-:W-:Y:S01]  /*3820*/  IMAD.MOV.U32 R23, RZ, RZ, RZ ;  /* 0x000000ffff177224 */ /* 0x000fe200078e00ff */
[--C-:B------:R-:W-:Y:S02]  /*3830*/  @!P2 SHF.R.U32.HI R21, RZ, 0x1d, R6.reuse ;  /* 0x0000001dff15a819 */ /* 0x100fe40000011606 */
[----:B------:R-:W-:Y:S02]  /*3840*/  @P3 LEA.HI R23, R4, R25, RZ, 0x1 ;  /* 0x0000001904173211 */ /* 0x000fe400078f08ff */
[----:B------:R-:W-:-:S03]  /*3850*/  @!P2 SHF.R.U32.HI R25, RZ, 0x1e, R6 ;  /* 0x0000001eff19a819 */ /* 0x000fc60000011606 */
[----:B------:R-:W-:Y:S01]  /*3860*/  IMAD.IADD R23, R26, 0x1, R23 ;  /* 0x000000011a177824 */ /* 0x000fe200078e0217 */
[----:B------:R-:W-:Y:S02]  /*3870*/  @!P2 LOP3.LUT R26, R21, 0x1, RZ, 0xc0, !PT ;  /* 0x00000001151aa812 */ /* 0x000fe400078ec0ff */
[----:B------:R-:W-:Y:S02]  /*3880*/  @!P2 LOP3.LUT R21, R25, 0x1, RZ, 0xc0, !PT ;  /* 0x000000011915a812 */ /* 0x000fe400078ec0ff */
[----:B------:R-:W-:Y:S02]  /*3890*/  @P1 SHF.R.U64 R25, R2, 0x1d, R3 ;  /* 0x0000001d02191819 */ /* 0x000fe40000001203 */
[----:B------:R-:W-:Y:S02]  /*38a0*/  @!P2 IADD3 R21, PT, PT, R23, R26, R21 ;  /* 0x0000001a1715a210 */ /* 0x000fe40007ffe015 */
[----:B------:R-:W-:Y:S02]  /*38b0*/  @P1 LOP3.LUT R25, R25, 0x1, RZ, 0xc0, !PT ;  /* 0x0000000119191812 */ /* 0x000fe400078ec0ff */
[----:B------:R-:W-:-:S02]  /*38c0*/  @!P2 LEA.HI R23, R6, R21, RZ, 0x1 ;  /* 0x000000150617a211 */ /* 0x000fc400078f08ff */
[----:B------:R-:W-:Y:S02]  /*38d0*/  @P3 SHF.R.U32.HI R21, RZ, 0x1e, R4 ;  /* 0x0000001eff153819 */ /* 0x000fe40000011604 */
[----:B------:R-:W-:Y:S02]  /*38e0*/  @P1 ISETP.NE.U32.AND P0, PT, R25, 0x1, PT ;  /* 0x000000011900180c */ /* 0x000fe40003f05070 */
[----:B------:R-:W-:Y:S02]  /*38f0*/  @P1 ISETP.NE.AND P4, PT, R19, 0x2, PT ;  /* 0x000000021300180c */ /* 0x000fe40003f85270 */
[----:B------:R-:W-:Y:S02]  /*3900*/  @P3 LOP3.LUT R21, R21, 0x1, RZ, 0xc0, !PT ;  /* 0x0000000115153812 */ /* 0x000fe400078ec0ff */
[----:B------:R-:W-:Y:S02]  /*3910*/  @P1 ISETP.NE.U32.AND.EX P0, PT, RZ, RZ, PT, P0 ;  /* 0x000000ffff00120c */ /* 0x000fe40003f05100 */
[----:B------:R-:W-:-:S02]  /*3920*/  @P1 SEL R25, RZ, 0x20000000, P4 ;  /* 0x20000000ff191807 */ /* 0x000fc40002000000 */
[----:B------:R-:W-:Y:S02]  /*3930*/  @P3 LEA.HI R21, R4, R21, RZ, 0x1 ;  /* 0x0000001504153211 */ /* 0x000fe400078f08ff */
[----:B------:R-:W-:Y:S01]  /*3940*/  @P3 LOP3.LUT R26, R5, 0x1, RZ, 0xc0, !PT ;  /* 0x00000001051a3812 */ /* 0x000fe200078ec0ff */
[----:B------:R-:W-:Y:S01]  /*3950*/  IMAD.MOV.U32 R19, RZ, RZ, 0x20000000 ;  /* 0x20000000ff137424 */ /* 0x000fe200078e00ff */
[----:B------:R-:W-:Y:S01]  /*3960*/  @P1 SEL R19, R25, RZ, !P0 ;  /* 0x000000ff19131207 */ /* 0x000fe20004000000 */
[----:B------:R-:W-:Y:S02]  /*3970*/  IMAD.MOV.U32 R25, RZ, RZ, RZ ;  /* 0x000000ffff197224 */ /* 0x000fe400078e00ff */
[----:B------:R-:W-:Y:S01]  /*3980*/  @P3 IMAD.IADD R25, R21, 0x1, R26 ;  /* 0x0000000115193824 */ /* 0x000fe200078e021a */
[----:B------:R-:W-:-:S04]  /*3990*/  @!P2 SHF.R.U32.HI R21, RZ, 0x1e, R6 ;  /* 0x0000001eff15a819 */ /* 0x000fc80000011606 */
[----:B------:R-:W-:Y:S02]  /*39a0*/  @!P2 LOP3.LUT R27, R21, 0x1, RZ, 0xc0, !PT ;  /* 0x00000001151ba812 */ /* 0x000fe400078ec0ff */
[----:B------:R-:W-:Y:S02]  /*39b0*/  LOP3.LUT R21, R3, 0x1, RZ, 0xc0, !PT ;  /* 0x0000000103157812 */ /* 0x000fe400078ec0ff */
[----:B------:R-:W-:Y:S02]  /*39c0*/  @!P2 LOP3.LUT R26, R7, 0x1, RZ, 0xc0, !PT ;  /* 0x00000001071aa812 */ /* 0x000fe400078ec0ff */
[----:B------:R-:W-:Y:S02]  /*39d0*/  IADD3 R22, PT, PT, R25, R21, R22 ;  /* 0x0000001519167210 */ /* 0x000fe40007ffe016 */
[----:B------:R-:W-:Y:S02]  /*39e0*/  @!P2 LEA.HI R25, R6, R27, RZ, 0x1 ;  /* 0x0000001b0619a211 */ /* 0x000fe400078f08ff */
[----:B------:R-:W-:-:S02]  /*39f0*/  ISETP.NE.AND P4, PT, R23, 0x3, PT ;  /* 0x000000031700780c */ /* 0x000fc40003f85270 */
[----:B------:R-:W-:-:S04]  /*3a00*/  @!P2 IADD3 R22, PT, PT, R26, R25, R22 ;  /* 0x000000191a16a210 */ /* 0x000fc80007ffe016 */
[----:B------:R-:W-:-:S07]  /*3a10*/  ISETP.NE.AND P6, PT, R22, 0x3, PT ;  /* 0x000000031600780c */ /* 0x000fce0003fc5270 */
[----:B------:R-:W-:Y:S02]  /*3a20*/  @P4 ISETP.NE.AND P5, PT, R23, 0x2, PT ;  /* 0x000000021700480c */ /* 0x000fe40003fa5270 */
[----:B------:R-:W-:-:S04]  /*3a30*/  @P4 SHF.R.U64 R23, R2, 0x1e, R3 ;  /* 0x0000001e02174819 */ /* 0x000fc80000001203 */
[----:B------:R-:W-:Y:S02]  /*3a40*/  @P6 ISETP.NE.AND P0, PT, R22, 0x2, PT ;  /* 0x000000021600680c */ /* 0x000fe40003f05270 */
[----:B------:R-:W-:Y:S02]  /*3a50*/  @P6 SHF.R.U64 R22, R2, 0x1f, R3 ;  /* 0x0000001f02166819 */ /* 0x000fe40000001203 */
[----:B------:R-:W-:Y:S02]  /*3a60*/  @P4 LOP3.LUT R23, R23, 0x1, RZ, 0xc0, !PT ;  /* 0x0000000117174812 */ /* 0x000fe400078ec0ff */
[----:B------:R-:W-:Y:S02]  /*3a70*/  @P6 SEL R25, RZ, 0x80000000, P0 ;  /* 0x80000000ff196807 */ /* 0x000fe40000000000 */
[----:B------:R-:W-:Y:S02]  /*3a80*/  @P6 LOP3.LUT R22, R22, 0x1, RZ, 0xc0, !PT ;  /* 0x0000000116166812 */ /* 0x000fe400078ec0ff */
[----:B------:R-:W-:-:S02]  /*3a90*/  @P4 ISETP.NE.U32.AND P0, PT, R23, 0x1, PT ;  /* 0x000000011700480c */ /* 0x000fc40003f05070 */
[----:B------:R-:W-:Y:S02]  /*3aa0*/  @P3 LOP3.LUT R27, R5, 0x1, RZ, 0xc0, !PT ;  /* 0x00000001051b3812 */ /* 0x000fe400078ec0ff */
[----:B------:R-:W-:Y:S01]  /*3ab0*/  @P3 SHF.R.U32.HI R23, RZ, 0x1, R5 ;  /* 0x00000001ff173819 */ /* 0x000fe20000011605 */
[----:B------:R-:W-:Y:S01]  /*3ac0*/  UMOV UR8, URZ ;  /* 0x000000ff00087c82 */ /* 0x000fe20008000000 */
[----:B------:R-:W-:Y:S01]  /*3ad0*/  UMOV UR5, URZ ;  /* 0x000000ff00057c82 */ /* 0x000fe20008000000 */
[----:B------:R-:W-:Y:S01]  /*3ae0*/  UMOV UR4, URZ ;  /* 0x000000ff00047c82 */ /* 0x000fe20008000000 */
[----:B------:R-:W-:Y:S01]  /*3af0*/  @P6 ISETP.NE.U32.AND P1, PT, R22, 0x1, PT ;  /* 0x000000011600680c */ /* 0x000fe20003f25070 */
[----:B------:R-:W-:Y:S01]  /*3b00*/  ULOP3.LUT UR10, UR4, UR5, UR8, 0xfe, !UPT ;  /* 0x00000005040a7292 */ /* 0x000fe2000f8efe08 */
[----:B------:R-:W-:Y:S02]  /*3b10*/  @P3 LEA.HI R22, R4, R27, RZ, 0x1 ;  /* 0x0000001b04163211 */ /* 0x000fe400078f08ff */
[----:B------:R-:W-:Y:S01]  /*3b20*/  @P3 LOP3.LUT R23, R23, 0x1, RZ, 0xc0, !PT ;  /* 0x0000000117173812 */ /* 0x000fe200078ec0ff */
[----:B------:R-:W-:Y:S01]  /*3b30*/  UMOV UR9, URZ ;  /* 0x000000ff00097c82 */ /* 0x000fe20008000000 */
[----:B------:R-:W-:Y:S01]  /*3b40*/  IMAD.MOV.U32 R4, RZ, RZ, RZ ;  /* 0x000000ffff047224 */ /* 0x000fe200078e00ff */
[----:B------:R-:W-:-:S02]  /*3b50*/  ULOP3.LUT UR9, UR5, UR9, UR10, 0xfe, !UPT ;  /* 0x0000000905097292 */ /* 0x000fc4000f8efe0a */
[----:B------:R-:W-:Y:S01]  /*3b60*/  @P3 IMAD.IADD R4, R22, 0x1, R23 ;  /* 0x0000000116043824 */ /* 0x000fe200078e0217 */
[----:B------:R-:W-:Y:S01]  /*3b70*/  SHF.R.U32.HI R23, RZ, 0x1, R3 ;  /* 0x00000001ff177819 */ /* 0x000fe20000011603 */
[----:B------:R-:W-:Y:S01]  /*3b80*/  ULOP3.LUT UR10, UR4, UR8, UR9, 0xfe, !UPT ;  /* 0x00000008040a7292 */ /* 0x000fe2000f8efe09 */
[----:B------:R-:W-:Y:S02]  /*3b90*/  @P6 ISETP.NE.U32.AND.EX P1, PT, RZ, RZ, PT, P1 ;  /* 0x000000ffff00620c */ /* 0x000fe40003f25110 */
[----:B------:R-:W-:Y:S01]  /*3ba0*/  LOP3.LUT R23, R23, 0x1, RZ, 0xc0, !PT ;  /* 0x0000000117177812 */ /* 0x000fe200078ec0ff */
[----:B------:R-:W-:Y:S01]  /*3bb0*/  ULOP3.LUT UR10, UR4, UR5, UR10, 0xfe, !UPT ;  /* 0x00000005040a7292 */ /* 0x000fe2000f8efe0a */
[----:B------:R-:W-:Y:S02]  /*3bc0*/  UMOV UR9, URZ ;  /* 0x000000ff00097c82 */ /* 0x000fe40008000000 */
[----:B------:R-:W-:Y:S01]  /*3bd0*/  LEA.HI R27, R2, R23, RZ, 0x1 ;  /* 0x00000017021b7211 */ /* 0x000fe200078f08ff */
[----:B------:R-:W-:Y:S01]  /*3be0*/  IMAD.MOV.U32 R2, RZ, RZ, -0x80000000 ;  /* 0x80000000ff027424 */ /* 0x000fe200078e00ff */
[----:B------:R-:W-:Y:S01]  /*3bf0*/  @P6 SEL R2, R25, RZ, !P1 ;  /* 0x000000ff19026207 */ /* 0x000fe20004800000 */
[----:B------:R-:W-:Y:S01]  /*3c00*/  ULOP3.LUT UR8, UR8, UR9, UR10, 0xfe, !UPT ;  /* 0x0000000908087292 */ /* 0x000fe2000f8efe0a */
[----:B------:R-:W-:-:S02]  /*3c10*/  @!P2 LOP3.LUT R25, R7, 0x1, RZ, 0xc0, !PT ;  /* 0x000000010719a812 */ /* 0x000fc400078ec0ff */
[----:B------:R-:W-:Y:S01]  /*3c20*/  @!P2 SHF.R.U32.HI R22, RZ, 0x1, R7 ;  /* 0x00000001ff16a819 */ /* 0x000fe20000011607 */
[----:B------:R-:W-:Y:S01]  /*3c30*/  ULOP3.LUT UR12, UR4, UR5, UR8, 0xfe, !UPT ;  /* 0x00000005040c7292 */ /* 0x000fe2000f8efe08 */
[----:B------:R-:W-:Y:S01]  /*3c40*/  IMAD.IADD R4, R27, 0x1, R4 ;  /* 0x000000011b047824 */ /* 0x000fe200078e0204 */
[----:B------:R-:W-:Y:S01]  /*3c50*/  @!P2 LEA.HI R25, R6, R25, RZ, 0x1 ;  /* 0x000000190619a211 */ /* 0x000fe200078f08ff */
[----:B------:R-:W-:Y:S01]  /*3c60*/  UMOV UR11, URZ ;  /* 0x000000ff000b7c82 */ /* 0x000fe20008000000 */
[----:B------:R-:W-:Y:S01]  /*3c70*/  @!P2 LOP3.LUT R6, R22, 0x1, RZ, 0xc0, !PT ;  /* 0x000000011606a812 */ /* 0x000fe200078ec0ff */
[----:B------:R-:W-:Y:S02]  /*3c80*/  UMOV UR10, URZ ;  /* 0x000000ff000a7c82 */ /* 0x000fe40008000000 */
[----:B------:R-:W-:Y:S01]  /*3c90*/  ULOP3.LUT UR10, UR10, UR11, UR12, 0xfe, !UPT ;  /* 0x0000000b0a0a7292 */ /* 0x000fe2000f8efe0c */
[----:B------:R-:W-:Y:S01]  /*3ca0*/  @!P2 IADD3 R4, PT, PT, R6, R25, R4 ;  /* 0x000000190604a210 */ /* 0x000fe20007ffe004 */
[----:B------:R-:W-:-:S02]  /*3cb0*/  UMOV UR8, URZ ;  /* 0x000000ff00087c82 */ /* 0x000fc40008000000 */
[----:B------:R-:W-:Y:S01]  /*3cc0*/  ULOP3.LUT UR9, UR5, UR9, UR10, 0xfe, !UPT ;  /* 0x0000000905097292 */ /* 0x000fe2000f8efe0a */
[----:B------:R-:W-:-:S03]  /*3cd0*/  ISETP.NE.AND P6, PT, R4, 0x3, PT ;  /* 0x000000030400780c */ /* 0x000fc60003fc5270 */
[----:B------:R-:W-:-:S04]  /*3ce0*/  ULOP3.LUT UR9, UR4, UR8, UR9, 0xfe, !UPT ;  /* 0x0000000804097292 */ /* 0x000fc8000f8efe09 */
[----:B------:R-:W-:-:S04]  /*3cf0*/  ULOP3.LUT UR9, UR4, UR5, UR9, 0xfe, !UPT ;  /* 0x0000000504097292 */ /* 0x000fc8000f8efe09 */
[----:B------:R-:W-:Y:S02]  /*3d00*/  ULOP3.LUT UR9, UR4, UR8, UR9, 0xfe, !UPT ;  /* 0x0000000804097292 */ /* 0x000fe4000f8efe09 */
[----:B------:R-:W-:Y:S02]  /*3d10*/  @P6 ISETP.NE.AND P1, PT, R4, 0x2, PT ;  /* 0x000000020400680c */ /* 0x000fe40003f25270 */
[----:B------:R-:W-:Y:S01]  /*3d20*/  ULOP3.LUT UR9, UR4, UR5, UR9, 0xfe, !UPT ;  /* 0x0000000504097292 */ /* 0x000fe2000f8efe09 */
[----:B------:R-:W-:Y:S02]  /*3d30*/  LOP3.LUT R11, R11, R24, RZ, 0xfc, !PT ;  /* 0x000000180b0b7212 */ /* 0x000fe400078efcff */
[----:B------:R-:W-:Y:S01]  /*3d40*/  @P6 SEL R4, RZ, 0x1, P1 ;  /* 0x00000001ff046807 */ /* 0x000fe20000800000 */
[----:B------:R-:W-:Y:S01]  /*3d50*/  ULOP3.LUT UR8, UR4, UR8, UR9, 0xfe, !UPT ;  /* 0x0000000804087292 */ /* 0x000fe2000f8efe09 */
[----:B------:R-:W-:Y:S02]  /*3d60*/  @P6 ISETP.NE.U32.AND P1, PT, R21, 0x1, PT ;  /* 0x000000011500680c */ /* 0x000fe40003f25070 */
[----:B------:R-:W-:Y:S01]  /*3d70*/  LOP3.LUT R14, R14, R11, RZ, 0xfc, !PT ;  /* 0x0000000b0e0e7212 */ /* 0x000fe200078efcff */
[----:B------:R-:W-:Y:S01]  /*3d80*/  ULOP3.LUT UR8, UR4, UR5, UR8, 0xfe, !UPT ;  /* 0x0000000504087292 */ /* 0x000fe2000f8efe08 */
[----:B------:R-:W-:Y:S01]  /*3d90*/  @P6 ISETP.NE.U32.AND.EX P1, PT, RZ, RZ, PT, P1 ;  /* 0x000000ffff00620c */ /* 0x000fe20003f25110 */
[----:B------:R-:W-:Y:S01]  /*3da0*/  IMAD.MOV.U32 R6, RZ, RZ, 0x1 ;  /* 0x00000001ff067424 */ /* 0x000fe200078e00ff */
[----:B------:R-:W-:-:S02]  /*3db0*/  LOP3.LUT R14, R17, R14, RZ, 0xfc, !PT ;  /* 0x0000000e110e7212 */ /* 0x000fc400078efcff */
[----:B------:R-:W-:Y:S02]  /*3dc0*/  @P4 SEL R11, RZ, 0x40000000, P5 ;  /* 0x40000000ff0b4807 */ /* 0x000fe40002800000 */
[----:B------:R-:W-:Y:S01]  /*3dd0*/  @P4 ISETP.NE.U32.AND.EX P0, PT, RZ, RZ, PT, P0 ;  /* 0x000000ffff00420c */ /* 0x000fe20003f05100 */
[----:B------:R-:W-:Y:S01]  /*3de0*/  ULOP3.LUT UR4, UR4, UR5, UR8, 0xfe, !UPT ;  /* 0x0000000504047292 */ /* 0x000fe2000f8efe08 */
[----:B------:R-:W-:Y:S01]  /*3df0*/  @P6 SEL R6, R4, RZ, !P1 ;  /* 0x000000ff04066207 */ /* 0x000fe20004800000 */
[----:B------:R-:W-:Y:S01]  /*3e00*/  IMAD.MOV.U32 R4, RZ, RZ, 0x40000000 ;  /* 0x40000000ff047424 */ /* 0x000fe200078e00ff */
[----:B------:R-:W-:Y:S01]  /*3e10*/  @P4 SEL R4, R11, RZ, !P0 ;  /* 0x000000ff0b044207 */ /* 0x000fe20004000000 */
[----:B------:R-:W-:Y:S01]  /*3e20*/  IMAD.MOV.U32 R17, RZ, RZ, RZ ;  /* 0x000000ffff117224 */ /* 0x000fe200078e00ff */
[----:B------:R-:W-:Y:S02]  /*3e30*/  LOP3.LUT R15, R15, R14, RZ, 0xfc, !PT ;  /* 0x0000000e0f0f7212 */ /* 0x000fe400078efcff */
[----:B------:R-:W-:-:S02]  /*3e40*/  @P3 SHF.R.U32.HI R14, RZ, 0x1, R5 ;  /* 0x00000001ff0e3819 */ /* 0x000fc40000011605 */
[----:B------:R-:W-:Y:S02]  /*3e50*/  @P3 SHF.R.U32.HI R11, RZ, 0x2, R5 ;  /* 0x00000002ff0b3819 */ /* 0x000fe40000011605 */
[----:B------:R-:W-:Y:S02]  /*3e60*/  LOP3.LUT R17, R6, UR4, R17, 0xfe, !PT ;  /* 0x0000000406117c12 */ /* 0x000fe4000f8efe11 */
[----:B------:R-:W-:Y:S02]  /*3e70*/  @P3 LOP3.LUT R14, R14, 0x1, RZ, 0xc0, !PT ;  /* 0x000000010e0e3812 */ /* 0x000fe400078ec0ff */
[----:B------:R-:W-:Y:S02]  /*3e80*/  @P3 LOP3.LUT R6, R11, 0x1, RZ, 0xc0, !PT ;  /* 0x000000010b063812 */ /* 0x000fe400078ec0ff */
[----:B------:R-:W-:Y:S01]  /*3e90*/  @P3 LOP3.LUT R25, R5, 0x1, RZ, 0xc0, !PT ;  /* 0x0000000105193812 */ /* 0x000fe200078ec0ff */
[----:B------:R-:W-:-:S03]  /*3ea0*/  IMAD.MOV.U32 R11, RZ, RZ, RZ ;  /* 0x000000ffff0b7224 */ /* 0x000fc600078e00ff */
[----:B------:R-:W-:Y:S02]  /*3eb0*/  @P3 IADD3 R11, PT, PT, R6, R25, R14 ;  /* 0x00000019060b3210 */ /* 0x000fe40007ffe00e */
[----:B------:R-:W-:Y:S02]  /*3ec0*/  SHF.R.U32.HI R6, RZ, 0x2, R3 ;  /* 0x00000002ff067819 */ /* 0x000fe40000011603 */
[----:B------:R-:W-:Y:S02]  /*3ed0*/  @!P2 SHF.R.U32.HI R14, RZ, 0x1, R7 ;  /* 0x00000001ff0ea819 */ /* 0x000fe40000011607 */
[----:B------:R-:W-:Y:S02]  /*3ee0*/  LOP3.LUT R6, R6, 0x1, RZ, 0xc0, !PT ;  /* 0x0000000106067812 */ /* 0x000fe400078ec0ff */
[----:B------:R-:W-:Y:S02]  /*3ef0*/  @!P2 LOP3.LUT R22, R14, 0x1, RZ, 0xc0, !PT ;  /* 0x000000010e16a812 */ /* 0x000fe400078ec0ff */
[----:B------:R-:W-:-:S02]  /*3f00*/  IADD3 R11, PT, PT, R11, R6, R21 ;  /* 0x000000060b0b7210 */ /* 0x000fc40007ffe015 */
[----:B------:R-:W-:Y:S02]  /*3f10*/  @!P2 LOP3.LUT R14, R7, 0x1, RZ, 0xc0, !PT ;  /* 0x00000001070ea812 */ /* 0x000fe400078ec0ff */
[----:B------:R-:W-:Y:S02]  /*3f20*/  @!P2 SHF.R.U32.HI R21, RZ, 0x2, R7 ;  /* 0x00000002ff15a819 */ /* 0x000fe40000011607 */
[----:B------:R-:W-:Y:S02]  /*3f30*/  @!P2 IADD3 R14, PT, PT, R11, R14, R22 ;  /* 0x0000000e0b0ea210 */ /* 0x000fe40007ffe016 */
[----:B------:R-:W-:-:S05]  /*3f40*/  @!P2 LOP3.LUT R21, R21, 0x1, RZ, 0xc0, !PT ;  /* 0x000000011515a812 */ /* 0x000fca00078ec0ff */
[----:B------:R-:W-:-:S05]  /*3f50*/  @!P2 IMAD.IADD R11, R14, 0x1, R21 ;  /* 0x000000010e0ba824 */ /* 0x000fca00078e0215 */
[----:B------:R-:W-:Y:S01]  /*3f60*/  ISETP.NE.AND P1, PT, R11, 0x3, PT ;  /* 0x000000030b00780c */ /* 0x000fe20003f25270 */
[----:B------:R-:W-:-:S12]  /*3f70*/  IMAD.MOV.U32 R14, RZ, RZ, 0x2 ;  /* 0x00000002ff0e7424 */ /* 0x000fd800078e00ff */
[----:B------:R-:W-:Y:S02]  /*3f80*/  @P1 ISETP.NE.U32.AND P0, PT, R23, 0x1, PT ;  /* 0x000000011700180c */ /* 0x000fe40003f05070 */
[----:B------:R-:W-:Y:S02]  /*3f90*/  @P1 ISETP.NE.AND P4, PT, R11, 0x2, PT ;  /* 0x000000020b00180c */ /* 0x000fe40003f85270 */
[----:B------:R-:W-:Y:S02]  /*3fa0*/  @P1 ISETP.NE.U32.AND.EX P0, PT, RZ, RZ, PT, P0 ;  /* 0x000000ffff00120c */ /* 0x000fe40003f05100 */
[----:B------:R-:W-:-:S04]  /*3fb0*/  @P1 SEL R11, RZ, 0x2, P4 ;  /* 0x00000002ff0b1807 */ /* 0x000fc80002000000 */
[----:B------:R-:W-:Y:S02]  /*3fc0*/  @P1 SEL R14, R11, RZ, !P0 ;  /* 0x000000ff0b0e1207 */ /* 0x000fe40004000000 */
[--C-:B------:R-:W-:Y:S02]  /*3fd0*/  @P3 SHF.R.U32.HI R11, RZ, 0x1, R5.reuse ;  /* 0x00000001ff0b3819 */ /* 0x100fe40000011605 */
[----:B------:R-:W-:Y:S02]  /*3fe0*/  LOP3.LUT R17, R14, R17, RZ, 0xfc, !PT ;  /* 0x000000110e117212 */ /* 0x000fe400078efcff */
        /* <DEDUP_REMOVED lines=18> */
[----:B------:R-:W-:Y:S01]  /*4110*/  ISETP.NE.AND P1, PT, R23, 0x3, PT ;  /* 0x000000031700780c */ /* 0x000fe20003f25270 */
[----:B------:R-:W-:Y:S01]  /*4120*/  IMAD.MOV.U32 R22, RZ, RZ, 0x4 ;  /* 0x00000004ff167424 */ /* 0x000fe200078e00ff */
[----:B------:R-:W-:-:S11]  /*4130*/  @P3 SHF.R.U32.HI R21, RZ, 0x2, R5 ;  /* 0x00000002ff153819 */ /* 0x000fd60000011605 */
[----:B------:R-:W-:Y:S02]  /*4140*/  @P1 ISETP.NE.U32.AND P0, PT, R6, 0x1, PT ;  /* 0x000000010600180c */ /* 0x000fe40003f05070 */
[----:B------:R-:W-:Y:S02]  /*4150*/  @P1 ISETP.NE.AND P4, PT, R23, 0x2, PT ;  /* 0x000000021700180c */ /* 0x000fe40003f85270 */
[----:B------:R-:W-:Y:S02]  /*4160*/  @P1 ISETP.NE.U32.AND.EX P0, PT, RZ, RZ, PT, P0 ;  /* 0x000000ffff00120c */ /* 0x000fe40003f05100 */
[----:B------:R-:W-:Y:S02]  /*4170*/  @P1 SEL R11, RZ, 0x4, P4 ;  /* 0x00000004ff0b1807 */ /* 0x000fe40002000000 */
[----:B------:R-:W-:Y:S02]  /*4180*/  @P3 SHF.R.U32.HI R23, RZ, 0x3, R5 ;  /* 0x00000003ff173819 */ /* 0x000fe40000011605 */
[----:B------:R-:W-:-:S02]  /*4190*/  @P1 SEL R22, R11, RZ, !P0 ;  /* 0x000000ff0b161207 */ /* 0x000fc40004000000 */
[----:B------:R-:W-:Y:S02]  /*41a0*/  @P3 SHF.R.U32.HI R11, RZ, 0x4, R5 ;  /* 0x00000004ff0b3819 */ /* 0x000fe40000011605 */
[----:B------:R-:W-:Y:S02]  /*41b0*/  LOP3.LUT R17, R22, R17, RZ, 0xfc, !PT ;  /* 0x0000001116117212 */ /* 0x000fe400078efcff */
        /* <DEDUP_REMOVED lines=17> */
[----:B------:R-:W-:Y:S02]  /*42d0*/  @P1 ISETP.NE.U32.AND P0, PT, R14, 0x1, PT ;  /* 0x000000010e00180c */ /* 0x000fe40003f05070 */
[----:B------:R-:W-:Y:S02]  /*42e0*/  @P1 ISETP.NE.AND P4, PT, R6, 0x2, PT ;  /* 0x000000020600180c */ /* 0x000fe40003f85270 */
[----:B------:R-:W-:Y:S02]  /*42f0*/  @P1 ISETP.NE.U32.AND.EX P0, PT, RZ, RZ, PT, P0 ;  /* 0x000000ffff00120c */ /* 0x000fe40003f05100 */
[----:B------:R-:W-:Y:S01]  /*4300*/  @P1 SEL R21, RZ, 0x8, P4 ;  /* 0x00000008ff151807 */ /* 0x000fe20002000000 */
[----:B------:R-:W-:-:S03]  /*4310*/  IMAD.MOV.U32 R6, RZ, RZ, 0x8 ;  /* 0x00000008ff067424 */ /* 0x000fc600078e00ff */
        /* <DEDUP_REMOVED lines=374> */
[--C-:B------:R-:W-:Y:S02]  /*5a80*/  @P3 SHF.R.U32.HI R21, RZ, 0x11, R5.reuse ;  /* 0x00000011ff153819 */ /* 0x100fe40000011605 */
[----:B------:R-:W-:-:S09]  /*5a90*/  @P3 SHF.R.U32.HI R23, RZ, 0x12, R5 ;  /* 0x00000012ff173819 */ /* 0x000fd20000011605 */
[----:B------:R-:W-:Y:S02]  /*5aa0*/  @P1 ISETP.NE.U32.AND P0, PT, R6, 0x1, PT ;  /* 0x000000010600180c */ /* 0x000fe40003f05070 */
[----:B------:R-:W-:Y:S02]  /*5ab0*/  @P1 ISETP.NE.AND P4, PT, R11, 0x2, PT ;  /* 0x000000020b00180c */ /* 0x000fe40003f85270 */
[----:B------:R-:W-:Y:S02]  /*5ac0*/  @P1 ISETP.NE.U32.AND.EX P0, PT, RZ, RZ, PT, P0 ;  /* 0x000000ffff00120c */ /* 0x000fe40003f05100 */
[----:B------:R-:W-:-:S04]  /*5ad0*/  @P1 SEL R11, RZ, 0x20000, P4 ;  /* 0x00020000ff0b1807 */ /* 0x000fc80002000000 */
[----:B------:R-:W-:Y:S02]  /*5ae0*/  @P1 SEL R22, R11, RZ, !P0 ;  /* 0x000000ff0b161207 */ /* 0x000fe40004000000 */
        /* <DEDUP_REMOVED lines=47> */
[----:B------:R-:W-:Y:S02]  /*5de0*/  LOP3.LUT R21, R18, R15, RZ, 0xfc, !PT ;  /* 0x0000000f12157212 */ /* 0x000fe400078efcff */
[----:B------:R-:W-:-:S09]  /*5df0*/  @P3 SHF.R.U32.HI R15, RZ, 0x13, R5 ;  /* 0x00000013ff0f3819 */ /* 0x000fd20000011605 */
[----:B------:R-:W-:Y:S02]  /*5e00*/  @P1 ISETP.NE.U32.AND P0, PT, R11, 0x1, PT ;  /* 0x000000010b00180c */ /* 0x000fe40003f05070 */
[----:B------:R-:W-:Y:S02]  /*5e10*/  @P1 ISETP.NE.AND P4, PT, R14, 0x2, PT ;  /* 0x000000020e00180c */ /* 0x000fe40003f85270 */
[----:B------:R-:W-:Y:S02]  /*5e20*/  @P1 ISETP.NE.U32.AND.EX P0, PT, RZ, RZ, PT, P0 ;  /* 0x000000ffff00120c */ /* 0x000fe40003f05100 */
[----:B------:R-:W-:Y:S02]  /*5e30*/  @P1 SEL R14, RZ, 0x80000, P4 ;  /* 0x00080000ff0e1807 */ /* 0x000fe40002000000 */
[----:B------:R-:W-:Y:S02]  /*5e40*/  @P3 SHF.R.U32.HI R18, RZ, 0x14, R5 ;  /* 0x00000014ff123819 */ /* 0x000fe40000011605 */
[----:B------:R-:W-:-:S02]  /*5e50*/  @P1 SEL R22, R14, RZ, !P0 ;  /* 0x000000ff0e161207 */ /* 0x000fc40004000000 */
[----:B------:R-:W-:Y:S02]  /*5e60*/  @P3 SHF.R.U32.HI R14, RZ, 0x15, R5 ;  /* 0x00000015ff0e3819 */ /* 0x000fe40000011605 */
[----:B------:R-:W-:Y:S02]  /*5e70*/  @P3 LOP3.LUT R23, R15, 0x1, RZ, 0xc0, !PT ;  /* 0x000000010f173812 */ /* 0x000fe400078ec0ff */
        /* <DEDUP_REMOVED lines=43> */
[----:B------:R-:W-:Y:S02]  /*6130*/  LOP3.LUT R23, R20, R21, RZ, 0xfc, !PT ;  /* 0x0000001514177212 */ /* 0x000fe400078efcff */
[----:B------:R-:W-:-:S09]  /*6140*/  @P3 SHF.R.U32.HI R20, RZ, 0x16, R5 ;  /* 0x00000016ff143819 */ /* 0x000fd20000011605 */
[----:B------:R-:W-:Y:S02]  /*6150*/  @P1 ISETP.NE.U32.AND P0, PT, R14, 0x1, PT ;  /* 0x000000010e00180c */ /* 0x000fe40003f05070 */
[----:B------:R-:W-:Y:S02]  /*6160*/  @P1 ISETP.NE.AND P4, PT, R6, 0x2, PT ;  /* 0x000000020600180c */ /* 0x000fe40003f85270 */
[----:B------:R-:W-:Y:S02]  /*6170*/  @P1 ISETP.NE.U32.AND.EX P0, PT, RZ, RZ, PT, P0 ;  /* 0x000000ffff00120c */ /* 0x000fe40003f05100 */
[----:B------:R-:W-:Y:S01]  /*6180*/  @P1 SEL R11, RZ, 0x200000, P4 ;  /* 0x00200000ff0b1807 */ /* 0x000fe20002000000 */
[----:B------:R-:W-:Y:S01]  /*6190*/  IMAD.MOV.U32 R6, RZ, RZ, 0x200000 ;  /* 0x00200000ff067424 */ /* 0x000fe200078e00ff */
        /* <DEDUP_REMOVED lines=40> */
[----:B------:R-:W-:-:S02]  /*6420*/  @!P2 LOP3.LUT R14, R14, 0x1, RZ, 0xc0, !PT ;  /* 0x000000010e0ea812 */ /* 0x000fc400078ec0ff */
[----:B------:R-:W-:Y:S02]  /*6430*/  @!P2 SHF.R.U32.HI R25, RZ, 0x18, R7 ;  /* 0x00000018ff19a819 */ /* 0x000fe40000011607 */
[----:B------:R-:W-:Y:S02]  /*6440*/  @!P2 IADD3 R14, PT, PT, R17, R14, R20 ;  /* 0x0000000e110ea210 */ /* 0x000fe40007ffe014 */
[----:B------:R-:W-:-:S05]  /*6450*/  @!P2 LOP3.LUT R25, R25, 0x1, RZ, 0xc0, !PT ;  /* 0x000000011919a812 */ /* 0x000fca00078ec0ff */
[----:B------:R-:W-:-:S05]  /*6460*/  @!P2 IMAD.IADD R17, R14, 0x1, R25 ;  /* 0x000000010e11a824 */ /* 0x000fca00078e0219 */
[----:B------:R-:W-:Y:S01]  /*6470*/  ISETP.NE.AND P1, PT, R17, 0x3, PT ;  /* 0x000000031100780c */ /* 0x000fe20003f25270 */
[----:B------:R-:W-:Y:S01]  /*6480*/  IMAD.MOV.U32 R14, RZ, RZ, 0x800000 ;  /* 0x00800000ff0e7424 */ /* 0x000fe200078e00ff */
[----:B------:R-:W-:Y:S02]  /*6490*/  LOP3.LUT R15, R15, R22, RZ, 0xfc, !PT ;  /* 0x000000160f0f7212 */ /* 0x000fe400078efcff */
[----:B------:R-:W-:-:S09]  /*64a0*/  LOP3.LUT R22, R12, R23, RZ, 0xfc, !PT ;  /* 0x000000170c167212 */ /* 0x000fd200078efcff */
[----:B------:R-:W-:Y:S02]  /*64b0*/  @P1 ISETP.NE.U32.AND P0, PT, R21, 0x1, PT ;  /* 0x000000011500180c */ /* 0x000fe40003f05070 */
[----:B------:R-:W-:Y:S02]  /*64c0*/  @P1 ISETP.NE.AND P4, PT, R17, 0x2, PT ;  /* 0x000000021100180c */ /* 0x000fe40003f85270 */
[----:B------:R-:W-:Y:S02]  /*64d0*/  @P1 ISETP.NE.U32.AND.EX P0, PT, RZ, RZ, PT, P0 ;  /* 0x000000ffff00120c */ /* 0x000fe40003f05100 */
[----:B------:R-:W-:Y:S02]  /*64e0*/  @P1 SEL R17, RZ, 0x800000, P4 ;  /* 0x00800000ff111807 */ /* 0x000fe40002000000 */
[----:B------:R-:W-:Y:S02]  /*64f0*/  @P3 SHF.R.U32.HI R12, RZ, 0x17, R5 ;  /* 0x00000017ff0c3819 */ /* 0x000fe40000011605 */
[----:B------:R-:W-:-:S02]  /*6500*/  @P1 SEL R14, R17, RZ, !P0 ;  /* 0x000000ff110e1207 */ /* 0x000fc40004000000 */
[--C-:B------:R-:W-:Y:S02]  /*6510*/  @P3 SHF.R.U32.HI R23, RZ, 0x18, R5.reuse ;  /* 0x00000018ff173819 */ /* 0x100fe40000011605 */
        /* <DEDUP_REMOVED lines=24> */
[----:B------:R-:W-:Y:S02]  /*66a0*/  LOP3.LUT R21, R13, R22, RZ, 0xfc, !PT ;  /* 0x000000160d157212 */ /* 0x000fe400078efcff */
        /* <DEDUP_REMOVED lines=25> */
[----:B------:R-:W-:-:S04]  /*6840*/  @P1 SEL R18, RZ, 0x2000000, P4 ;  /* 0x02000000ff121807 */ /* 0x000fc80002000000 */
        /* <DEDUP_REMOVED lines=100> */
[----:B------:R-:W-:Y:S01]  /*6e90*/  @!P2 IMAD.IADD R20, R21, 0x1, R22 ;  /* 0x000000011514a824 */ /* 0x000fe200078e0216 */
[----:B------:R-:W-:-:S04]  /*6ea0*/  UMOV UR4, URZ ;  /* 0x000000ff00047c82 */ /* 0x000fc80008000000 */
[----:B------:R-:W-:Y:S02]  /*6eb0*/  ISETP.NE.AND P5, PT, R20, 0x3, PT ;  /* 0x000000031400780c */ /* 0x000fe40003fa5270 */
[----:B------:R-:W-:Y:S02]  /*6ec0*/  LOP3.LUT R2, R2, UR4, RZ, 0xfc, !PT ;  /* 0x0000000402027c12 */ /* 0x000fe4000f8efcff */
[--C-:B------:R-:W-:Y:S02]  /*6ed0*/  @P3 SHF.R.U32.HI R21, RZ, 0x1d, R5.reuse ;  /* 0x0000001dff153819 */ /* 0x100fe40000011605 */
[----:B------:R-:W-:Y:S02]  /*6ee0*/  LOP3.LUT R2, R2, UR4, RZ, 0xfc, !PT ;  /* 0x0000000402027c12 */ /* 0x000fe4000f8efcff */
[----:B------:R-:W-:Y:S02]  /*6ef0*/  @P3 SHF.R.U32.HI R22, RZ, 0x1e, R5 ;  /* 0x0000001eff163819 */ /* 0x000fe40000011605 */
[----:B------:R-:W-:-:S02]  /*6f00*/  LOP3.LUT R2, R2, UR4, RZ, 0xfc, !PT ;  /* 0x0000000402027c12 */ /* 0x000fc4000f8efcff */
[----:B------:R-:W-:Y:S02]  /*6f10*/  @P3 LOP3.LUT R23, R21, 0x1, RZ, 0xc0, !PT ;  /* 0x0000000115173812 */ /* 0x000fe400078ec0ff */
[----:B------:R-:W-:Y:S02]  /*6f20*/  @P5 ISETP.NE.AND P4, PT, R20, 0x2, PT ;  /* 0x000000021400580c */ /* 0x000fe40003f85270 */
[----:B------:R-:W-:Y:S02]  /*6f30*/  @P3 LOP3.LUT R22, R22, 0x1, RZ, 0xc0, !PT ;  /* 0x0000000116163812 */ /* 0x000fe400078ec0ff */
[----:B------:R-:W-:Y:S01]  /*6f40*/  @P3 SHF.R.U32.HI R20, RZ, 0x1f, R5 ;  /* 0x0000001fff143819 */ /* 0x000fe20000011605 */
[----:B------:R-:W-:Y:S01]  /*6f50*/  IMAD.MOV.U32 R21, RZ, RZ, RZ ;  /* 0x000000ffff157224 */ /* 0x000fe200078e00ff */
[----:B------:R-:W-:Y:S02]  /*6f60*/  LOP3.LUT R2, R2, UR4, RZ, 0xfc, !PT ;  /* 0x0000000402027c12 */ /* 0x000fe4000f8efcff */
[----:B------:R-:W-:-:S02]  /*6f70*/  @P3 IADD3 R21, PT, PT, R20, R23, R22 ;  /* 0x0000001714153210 */ /* 0x000fc40007ffe016 */
[--C-:B------:R-:W-:Y:S02]  /*6f80*/  @P3 SHF.R.U32.HI R20, RZ, 0x1e, R5.reuse ;  /* 0x0000001eff143819 */ /* 0x100fe40000011605 */
[----:B------:R-:W-:Y:S02]  /*6f90*/  LOP3.LUT R2, R2, UR4, RZ, 0xfc, !PT ;  /* 0x0000000402027c12 */ /* 0x000fe4000f8efcff */
[----:B------:R-:W-:Y:S02]  /*6fa0*/  @P3 SHF.R.U32.HI R22, RZ, 0x1f, R5 ;  /* 0x0000001fff163819 */ /* 0x000fe40000011605 */
[----:B------:R-:W-:Y:S02]  /*6fb0*/  @P3 LOP3.LUT R23, R20, 0x1, RZ, 0xc0, !PT ;  /* 0x0000000114173812 */ /* 0x000fe400078ec0ff */
[----:B------:R-:W-:Y:S01]  /*6fc0*/  LOP3.LUT R2, R2, UR4, RZ, 0xfc, !PT ;  /* 0x0000000402027c12 */ /* 0x000fe2000f8efcff */
[----:B------:R-:W-:Y:S01]  /*6fd0*/  IMAD.MOV.U32 R5, RZ, RZ, RZ ;  /* 0x000000ffff057224 */ /* 0x000fe200078e00ff */
[----:B------:R-:W-:-:S02]  /*6fe0*/  @P3 IADD3 R5, PT, PT, R8, R23, R22 ;  /* 0x0000001708053210 */ /* 0x000fc40007ffe016 */
[----:B------:R-:W-:-:S04]  /*6ff0*/  LOP3.LUT R8, R2, UR4, RZ, 0xfc, !PT ;  /* 0x0000000402087c12 */ /* 0x000fc8000f8efcff */
[----:B------:R-:W-:Y:S02]  /*7000*/  LOP3.LUT R8, R8, UR4, RZ, 0xfc, !PT ;  /* 0x0000000408087c12 */ /* 0x000fe4000f8efcff */
[----:B------:R-:W-:Y:S02]  /*7010*/  SHF.R.U32.HI R2, RZ, 0x1f, R3 ;  /* 0x0000001fff027819 */ /* 0x000fe40000011603 */
[----:B------:R-:W-:Y:S02]  /*7020*/  LOP3.LUT R8, R8, UR5, RZ, 0xfc, !PT ;  /* 0x0000000508087c12 */ /* 0x000fe4000f8efcff */
[--C-:B------:R-:W-:Y:S02]  /*7030*/  @!P2 SHF.R.U32.HI R3, RZ, 0x1d, R7.reuse ;  /* 0x0000001dff03a819 */ /* 0x100fe40000011607 */
[----:B------:R-:W-:Y:S02]  /*7040*/  @!P2 SHF.R.U32.HI R22, RZ, 0x1e, R7 ;  /* 0x0000001eff16a819 */ /* 0x000fe40000011607 */
[----:B------:R-:W-:-:S02]  /*7050*/  LOP3.LUT R8, R8, UR4, RZ, 0xfc, !PT ;  /* 0x0000000408087c12 */ /* 0x000fc4000f8efcff */
[----:B------:R-:W-:Y:S02]  /*7060*/  @!P2 LOP3.LUT R20, R3, 0x1, RZ, 0xc0, !PT ;  /* 0x000000010314a812 */ /* 0x000fe400078ec0ff */
[----:B------:R-:W-:Y:S02]  /*7070*/  @!P2 LOP3.LUT R3, R22, 0x1, RZ, 0xc0, !PT ;  /* 0x000000011603a812 */ /* 0x000fe400078ec0ff */
[----:B------:R-:W-:Y:S02]  /*7080*/  IADD3 R21, PT, PT, R21, R4, R2 ;  /* 0x0000000415157210 */ /* 0x000fe40007ffe002 */
[----:B------:R-:W-:Y:S02]  /*7090*/  LOP3.LUT R8, R8, UR4, RZ, 0xfc, !PT ;  /* 0x0000000408087c12 */ /* 0x000fe4000f8efcff */
[----:B------:R-:W-:Y:S02]  /*70a0*/  @!P2 IADD3 R3, PT, PT, R21, R20, R3 ;  /* 0x000000141503a210 */ /* 0x000fe40007ffe003 */
[----:B------:R-:W-:-:S02]  /*70b0*/  LOP3.LUT R8, R8, UR4, RZ, 0xfc, !PT ;  /* 0x0000000408087c12 */ /* 0x000fc4000f8efcff */
[----:B------:R-:W-:Y:S02]  /*70c0*/  @!P2 LEA.HI R21, R7, R3, RZ, 0x1 ;  /* 0x000000030715a211 */ /* 0x000fe400078f08ff */
[----:B------:R-:W-:-:S04]  /*70d0*/  LOP3.LUT R3, R8, UR4, RZ, 0xfc, !PT ;  /* 0x0000000408037c12 */ /* 0x000fc8000f8efcff */
[----:B------:R-:W-:-:S04]  /*70e0*/  LOP3.LUT R3, R3, UR4, RZ, 0xfc, !PT ;  /* 0x0000000403037c12 */ /* 0x000fc8000f8efcff */
[----:B------:R-:W-:Y:S02]  /*70f0*/  LOP3.LUT R3, R3, UR4, RZ, 0xfc, !PT ;  /* 0x0000000403037c12 */ /* 0x000fe4000f8efcff */
[----:B------:R-:W-:Y:S02]  /*7100*/  IADD3 R10, PT, PT, R5, R10, R19 ;  /* 0x0000000a050a7210 */ /* 0x000fe40007ffe013 */
[----:B------:R-:W-:Y:S02]  /*7110*/  LOP3.LUT R3, R3, UR4, RZ, 0xfc, !PT ;  /* 0x0000000403037c12 */ /* 0x000fe4000f8efcff */
[--C-:B------:R-:W-:Y:S02]  /*7120*/  @!P2 SHF.R.U32.HI R5, RZ, 0x1e, R7.reuse ;  /* 0x0000001eff05a819 */ /* 0x100fe40000011607 */
[----:B------:R-:W-:Y:S02]  /*7130*/  LOP3.LUT R3, R3, UR4, RZ, 0xfc, !PT ;  /* 0x0000000403037c12 */ /* 0x000fe4000f8efcff */
[----:B------:R-:W-:-:S02]  /*7140*/  @!P2 SHF.R.U32.HI R20, RZ, 0x1f, R7 ;  /* 0x0000001fff14a819 */ /* 0x000fc40000011607 */
[----:B------:R-:W-:Y:S02]  /*7150*/  @!P2 LOP3.LUT R5, R5, 0x1, RZ, 0xc0, !PT ;  /* 0x000000010505a812 */ /* 0x000fe400078ec0ff */
[----:B------:R-:W-:Y:S02]  /*7160*/  LOP3.LUT R3, R3, UR4, RZ, 0xfc, !PT ;  /* 0x0000000403037c12 */ /* 0x000fe4000f8efcff */
[----:B------:R-:W-:Y:S02]  /*7170*/  @!P2 IADD3 R8, PT, PT, R10, R5, R20 ;  /* 0x000000050a08a210 */ /* 0x000fe40007ffe014 */
[----:B------:R-:W-:-:S03]  /*7180*/  LOP3.LUT R3, R3, UR4, RZ, 0xfc, !PT ;  /* 0x0000000403037c12 */ /* 0x000fc6000f8efcff */
[----:B------:R-:W-:Y:S01]  /*7190*/  @!P2 IMAD.IADD R10, R8, 0x1, R9 ;  /* 0x00000001080aa824 */ /* 0x000fe200078e0209 */
[----:B------:R-:W-:-:S04]  /*71a0*/  LOP3.LUT R3, R3, UR4, RZ, 0xfc, !PT ;  /* 0x0000000403037c12 */ /* 0x000fc8000f8efcff */
[----:B------:R-:W-:Y:S02]  /*71b0*/  LOP3.LUT R3, R3, UR4, RZ, 0xfc, !PT ;  /* 0x0000000403037c12 */ /* 0x000fe4000f8efcff */
[----:B------:R-:W-:Y:S02]  /*71c0*/  ISETP.NE.AND P2, PT, R10, 0x3, PT ;  /* 0x000000030a00780c */ /* 0x000fe40003f45270 */
[----:B------:R-:W-:Y:S02]  /*71d0*/  LOP3.LUT R6, R6, R15, RZ, 0xfc, !PT ;  /* 0x0000000f06067212 */ /* 0x000fe400078efcff */
[----:B------:R-:W-:Y:S02]  /*71e0*/  LOP3.LUT R3, R3, UR4, RZ, 0xfc, !PT ;  /* 0x0000000403037c12 */ /* 0x000fe4000f8efcff */
[----:B------:R-:W-:Y:S02]  /*71f0*/  ISETP.NE.AND P3, PT, R21, 0x3, PT ;  /* 0x000000031500780c */ /* 0x000fe40003f65270 */
[----:B------:R-:W-:-:S02]  /*7200*/  @P5 ISETP.NE.U32.AND P1, PT, R4, 0x1, PT ;  /* 0x000000010400580c */ /* 0x000fc40003f25070 */
[----:B------:R-:W-:Y:S02]  /*7210*/  LOP3.LUT R11, R11, R6, RZ, 0xfc, !PT ;  /* 0x000000060b0b7212 */ /* 0x000fe400078efcff */
[----:B------:R-:W-:Y:S02]  /*7220*/  LOP3.LUT R3, R3, UR4, RZ, 0xfc, !PT ;  /* 0x0000000403037c12 */ /* 0x000fe4000f8efcff */
[----:B------:R-:W-:Y:S02]  /*7230*/  @P5 SEL R5, RZ, 0x20000000, P4 ;  /* 0x20000000ff055807 */ /* 0x000fe40002000000 */
[----:B------:R-:W-:Y:S02]  /*7240*/  @P5 ISETP.NE.U32.AND.EX P1, PT, RZ, RZ, PT, P1 ;  /* 0x000000ffff00520c */ /* 0x000fe40003f25110 */
[----:B------:R-:W-:Y:S02]  /*7250*/  LOP3.LUT R11, R14, R11, RZ, 0xfc, !PT ;  /* 0x0000000b0e0b7212 */ /* 0x000fe400078efcff */
[----:B------:R-:W-:Y:S01]  /*7260*/  LOP3.LUT R3, R3, UR4, RZ, 0xfc, !PT ;  /* 0x0000000403037c12 */ /* 0x000fe2000f8efcff */
[----:B------:R-:W-:Y:S01]  /*7270*/  IMAD.MOV.U32 R4, RZ, RZ, 0x20000000 ;  /* 0x20000000ff047424 */ /* 0x000fe200078e00ff */
[----:B------:R-:W-:-:S02]  /*7280*/  @P2 LOP3.LUT R2, R2, 0x1, RZ, 0xc0, !PT ;  /* 0x0000000102022812 */ /* 0x000fc400078ec0ff */
[----:B------:R-:W-:Y:S02]  /*7290*/  @P5 SEL R4, R5, RZ, !P1 ;  /* 0x000000ff05045207 */ /* 0x000fe40004800000 */
[----:B------:R-:W-:Y:S02]  /*72a0*/  LOP3.LUT R12, R12, R11, RZ, 0xfc, !PT ;  /* 0x0000000b0c0c7212 */ /* 0x000fe400078efcff */
[----:B------:R-:W-:Y:S02]  /*72b0*/  LOP3.LUT R5, R3, UR4, RZ, 0xfc, !PT ;  /* 0x0000000403057c12 */ /* 0x000fe4000f8efcff */
[----:B------:R-:W-:Y:S02]  /*72c0*/  @P3 ISETP.NE.AND P6, PT, R21, 0x2, PT ;  /* 0x000000021500380c */ /* 0x000fe40003fc5270 */
[----:B------:R-:W-:Y:S02]  /*72d0*/  @P3 ISETP.NE.U32.AND P0, PT, R19, 0x1, PT ;  /* 0x000000011300380c */ /* 0x000fe40003f05070 */
[----:B------:R-:W-:-:S02]  /*72e0*/  @P2 ISETP.NE.U32.AND P1, PT, R2, 0x1, PT ;  /* 0x000000010200280c */ /* 0x000fc40003f25070 */
[----:B------:R-:W-:Y:S01]  /*72f0*/  LOP3.LUT R13, R13, R12, RZ, 0xfc, !PT ;  /* 0x0000000c0d0d7212 */ /* 0x000fe200078efcff */
[----:B------:R-:W0:Y:S01]  /*7300*/  LDC.64 R2, c[0x0][0x388] ;  /* 0x0000e200ff027b82 */ /* 0x000e220000000a00 */
[----:B------:R-:W-:Y:S02]  /*7310*/  LOP3.LUT R5, R5, UR4, RZ, 0xfc, !PT ;  /* 0x0000000405057c12 */ /* 0x000fe4000f8efcff */
[----:B------:R-:W-:Y:S02]  /*7320*/  @P3 ISETP.NE.U32.AND.EX P0, PT, RZ, RZ, PT, P0 ;  /* 0x000000ffff00320c */ /* 0x000fe40003f05100 */
[----:B------:R-:W-:Y:S02]  /*7330*/  @P3 SEL R7, RZ, 0x40000000, P6 ;  /* 0x40000000ff073807 */ /* 0x000fe40003000000 */
[----:B------:R-:W-:Y:S02]  /*7340*/  LOP3.LUT R16, R16, R13, RZ, 0xfc, !PT ;  /* 0x0000000d10107212 */ /* 0x000fe400078efcff */
[----:B------:R-:W-:Y:S01]  /*7350*/  LOP3.LUT R5, R5, UR4, RZ, 0xfc, !PT ;  /* 0x0000000405057c12 */ /* 0x000fe2000f8efcff */
[----:B------:R-:W-:Y:S01]  /*7360*/  IMAD.MOV.U32 R6, RZ, RZ, 0x40000000 ;  /* 0x40000000ff067424 */ /* 0x000fe200078e00ff */
[----:B------:R-:W-:-:S02]  /*7370*/  @P3 SEL R6, R7, RZ, !P0 ;  /* 0x000000ff07063207 */ /* 0x000fc40004000000 */
[----:B------:R-:W-:Y:S02]  /*7380*/  LOP3.LUT R17, R17, R16, RZ, 0xfc, !PT ;  /* 0x0000001011117212 */ /* 0x000fe400078efcff */
[----:B------:R-:W-:Y:S02]  /*7390*/  LOP3.LUT R7, R5, UR4, RZ, 0xfc, !PT ;  /* 0x0000000405077c12 */ /* 0x000fe4000f8efcff */
[----:B------:R-:W-:Y:S02]  /*73a0*/  @P2 ISETP.NE.AND P4, PT, R10, 0x2, PT ;  /* 0x000000020a00280c */ /* 0x000fe40003f85270 */
[----:B------:R-:W-:Y:S02]  /*73b0*/  LOP3.LUT R17, R18, R17, RZ, 0xfc, !PT ;  /* 0x0000001112117212 */ /* 0x000fe400078efcff */
[----:B------:R-:W-:Y:S02]  /*73c0*/  LOP3.LUT R7, R7, UR4, RZ, 0xfc, !PT ;  /* 0x0000000407077c12 */ /* 0x000fe4000f8efcff */
[----:B------:R-:W-:-:S02]  /*73d0*/  @P2 SEL R8, RZ, 0x80000000, P4 ;  /* 0x80000000ff082807 */ /* 0x000fc40002000000 */
[----:B------:R-:W-:Y:S02]  /*73e0*/  @P2 ISETP.NE.U32.AND.EX P0, PT, RZ, RZ, PT, P1 ;  /* 0x000000ffff00220c */ /* 0x000fe40003f05110 */
[----:B------:R-:W-:Y:S02]  /*73f0*/  LOP3.LUT R17, R4, R17, RZ, 0xfc, !PT ;  /* 0x0000001104117212 */ /* 0x000fe400078efcff */
[----:B------:R-:W-:Y:S01]  /*7400*/  LOP3.LUT R7, R7, UR4, RZ, 0xfc, !PT ;  /* 0x0000000407077c12 */ /* 0x000fe2000f8efcff */
[----:B------:R-:W-:Y:S01]  /*7410*/  IMAD.MOV.U32 R5, RZ, RZ, -0x80000000 ;  /* 0x80000000ff057424 */ /* 0x000fe200078e00ff */
[----:B------:R-:W-:Y:S02]  /*7420*/  @P2 SEL R5, R8, RZ, !P0 ;  /* 0x000000ff08052207 */ /* 0x000fe40004000000 */
[----:B------:R-:W-:Y:S02]  /*7430*/  LOP3.LUT R6, R6, R17, RZ, 0xfc, !PT ;  /* 0x0000001106067212 */ /* 0x000fe400078efcff */
[----:B------:R-:W-:Y:S01]  /*7440*/  LOP3.LUT R7, R7, UR4, RZ, 0xfc, !PT ;  /* 0x0000000407077c12 */ /* 0x000fe2000f8efcff */
[----:B0-----:R-:W-:Y:S01]  /*7450*/  IMAD.WIDE R2, R0, 0x8, R2 ;  /* 0x0000000800027825 */ /* 0x001fe200078e0202 */
[----:B------:R-:W-:-:S02]  /*7460*/  LOP3.LUT R5, R5, R6, RZ, 0xfc, !PT ;  /* 0x0000000605057212 */ /* 0x000fc400078efcff */
[----:B------:R-:W-:-:S05]  /*7470*/  LOP3.LUT R4, R7, UR4, RZ, 0xfc, !PT ;  /* 0x0000000407047c12 */ /* 0x000fca000f8efcff */
[----:B------:R-:W-:Y:S01]  /*7480*/  STG.E.64 desc[UR6][R2.64], R4 ;  /* 0x0000000402007986 */ /* 0x000fe2000c101b06 */
[----:B------:R-:W-:Y:S05]  /*7490*/  EXIT ;  /* 0x000000000000794d */ /* 0x000fea0003800000 */
.L_x_4:
[----:B------:R-:W-:-:S00]  /*74a0*/  BRA `(.L_x_4) ;  /* 0xfffffffc00fc7947 */ /* 0x000fc0000383ffff */
[----:B------:R-:W-:-:S00]  /*74b0*/  NOP ;  /* 0x0000000000007918 */ /* 0x000fc00000000000 */
        /* <DEDUP_REMOVED lines=12> */
.L_x_5:


//--------------------- .nv.shared.reserved.0     --------------------------
	.section	.nv.shared.reserved.0,"aw",@nobits
	.weak		__nv_reservedSMEM_offset_0_alias
	.size		__nv_reservedSMEM_offset_0_alias, 0, 64
	.other		__nv_reservedSMEM_offset_0_alias,@"STO_CUDA_RESERVED_SHARED STV_DEFAULT"
__nv_reservedSMEM_offset_0_alias:
	.zero		0
	.zero		64


//--------------------- .nv.constant0._Z19game_of_life_kernelPKmPmi --------------------------
	.section	.nv.constant0._Z19game_of_life_kernelPKmPmi,"a",@progbits
	.sectionflags	@""
	.align	4
.nv.constant0._Z19game_of_life_kernelPKmPmi:
	.zero		916


//--------------------- SYMBOLS --------------------------

	.type		.nv.reservedSmem.offset0,@object
	.size		.nv.reservedSmem.offset0,0x4
